//
// Generated by NVIDIA NVVM Compiler
//
// Compiler Build ID: CL-36424714
// Cuda compilation tools, release 13.0, V13.0.88
// Based on NVVM 20.0.0
//

.version 9.0
.target sm_100
.address_size 64

	// .globl	_Z14rmsnorm_kernelPfS_mm
// _ZZ14rmsnorm_kernelPfS_mmE4sram has been demoted

.visible .entry _Z14rmsnorm_kernelPfS_mm(
	.param .u64 .ptr .align 1 _Z14rmsnorm_kernelPfS_mm_param_0,
	.param .u64 .ptr .align 1 _Z14rmsnorm_kernelPfS_mm_param_1,
	.param .u64 _Z14rmsnorm_kernelPfS_mm_param_2,
	.param .u64 _Z14rmsnorm_kernelPfS_mm_param_3
)
{
	.reg .pred 	%p<19>;
	.reg .b32 	%r<40>;
	.reg .b32 	%f<35>;
	.reg .b64 	%rd<25>;
	.reg .b64 	%fd<6>;
	// demoted variable
	.shared .align 4 .b8 _ZZ14rmsnorm_kernelPfS_mmE4sram[128];
	ld.param.u64 	%rd15, [_Z14rmsnorm_kernelPfS_mm_param_0];
	ld.param.u64 	%rd13, [_Z14rmsnorm_kernelPfS_mm_param_1];
	ld.param.u64 	%rd14, [_Z14rmsnorm_kernelPfS_mm_param_3];
	cvta.to.global.u64 	%rd1, %rd15;
	mov.u32 	%r2, %tid.x;
	cvt.u64.u32 	%rd24, %r2;
	mov.u32 	%r3, %ctaid.x;
	cvt.u64.u32 	%rd3, %r3;
	setp.le.u64 	%p1, %rd14, %rd24;
	mov.f32 	%f34, 0f00000000;
	@%p1 bra 	$L__BB0_3;
	mul.lo.s64 	%rd4, %rd14, %rd3;
	mov.u32 	%r4, %ntid.x;
	cvt.u64.u32 	%rd5, %r4;
	mov.f32 	%f34, 0f00000000;
	mov.u64 	%rd23, %rd24;
$L__BB0_2:
	add.s64 	%rd16, %rd23, %rd4;
	shl.b64 	%rd17, %rd16, 2;
	add.s64 	%rd18, %rd1, %rd17;
	ld.global.f32 	%f7, [%rd18];
	fma.rn.f32 	%f34, %f7, %f7, %f34;
	add.s64 	%rd23, %rd23, %rd5;
	setp.lt.u64 	%p2, %rd23, %rd14;
	@%p2 bra 	$L__BB0_2;
$L__BB0_3:
	cvt.u32.u64 	%r5, %rd24;
	mov.b32 	%r6, %f34;
	shfl.sync.down.b32	%r7|%p3, %r6, 16, 31, -1;
	mov.b32 	%f8, %r7;
	add.f32 	%f9, %f34, %f8;
	mov.b32 	%r8, %f9;
	shfl.sync.down.b32	%r9|%p4, %r8, 8, 31, -1;
	mov.b32 	%f10, %r9;
	add.f32 	%f11, %f9, %f10;
	mov.b32 	%r10, %f11;
	shfl.sync.down.b32	%r11|%p5, %r10, 4, 31, -1;
	mov.b32 	%f12, %r11;
	add.f32 	%f13, %f11, %f12;
	mov.b32 	%r12, %f13;
	shfl.sync.down.b32	%r13|%p6, %r12, 2, 31, -1;
	mov.b32 	%f14, %r13;
	add.f32 	%f15, %f13, %f14;
	mov.b32 	%r14, %f15;
	shfl.sync.down.b32	%r15|%p7, %r14, 1, 31, -1;
	mov.b32 	%f16, %r15;
	add.f32 	%f4, %f15, %f16;
	and.b32  	%r16, %r5, 31;
	setp.ne.s32 	%p8, %r16, 0;
	@%p8 bra 	$L__BB0_5;
	shr.u32 	%r18, %r5, 3;
	mov.u32 	%r19, _ZZ14rmsnorm_kernelPfS_mmE4sram;
	add.s32 	%r20, %r19, %r18;
	st.shared.f32 	[%r20], %f4;
$L__BB0_5:
	setp.gt.u32 	%p9, %r5, 31;
	shl.b32 	%r22, %r5, 2;
	mov.u32 	%r23, _ZZ14rmsnorm_kernelPfS_mmE4sram;
	add.s32 	%r1, %r23, %r22;
	@%p9 bra 	$L__BB0_8;
	mov.u32 	%r25, %ntid.x;
	shr.u32 	%r26, %r25, 5;
	setp.lt.u32 	%p10, %r5, %r26;
	@%p10 bra 	$L__BB0_8;
	mov.b32 	%r27, 0;
	st.shared.u32 	[%r1], %r27;
$L__BB0_8:
	setp.gt.u32 	%p11, %r5, 31;
	bar.sync 	0;
	@%p11 bra 	$L__BB0_10;
	ld.shared.f32 	%f17, [%r1];
	mov.b32 	%r29, %f17;
	shfl.sync.down.b32	%r30|%p12, %r29, 16, 31, -1;
	mov.b32 	%f18, %r30;
	add.f32 	%f19, %f17, %f18;
	mov.b32 	%r31, %f19;
	shfl.sync.down.b32	%r32|%p13, %r31, 8, 31, -1;
	mov.b32 	%f20, %r32;
	add.f32 	%f21, %f19, %f20;
	mov.b32 	%r33, %f21;
	shfl.sync.down.b32	%r34|%p14, %r33, 4, 31, -1;
	mov.b32 	%f22, %r34;
	add.f32 	%f23, %f21, %f22;
	mov.b32 	%r35, %f23;
	shfl.sync.down.b32	%r36|%p15, %r35, 2, 31, -1;
	mov.b32 	%f24, %r36;
	add.f32 	%f25, %f23, %f24;
	mov.b32 	%r37, %f25;
	shfl.sync.down.b32	%r38|%p16, %r37, 1, 31, -1;
	mov.b32 	%f26, %r38;
	add.f32 	%f27, %f25, %f26;
	st.shared.f32 	[%r1], %f27;
$L__BB0_10:
	setp.le.u64 	%p17, %rd14, %rd24;
	bar.sync 	0;
	@%p17 bra 	$L__BB0_13;
	mul.lo.s64 	%rd8, %rd14, %rd3;
	ld.shared.f32 	%f28, [_ZZ14rmsnorm_kernelPfS_mmE4sram];
	cvt.rn.f32.u64 	%f29, %rd14;
	div.rn.f32 	%f30, %f28, %f29;
	cvt.f64.f32 	%fd2, %f30;
	add.f64 	%fd3, %fd2, 0d3EE4F8B588E368F1;
	sqrt.rn.f64 	%fd1, %fd3;
	mov.u32 	%r39, %ntid.x;
	cvt.u64.u32 	%rd9, %r39;
	cvta.to.global.u64 	%rd10, %rd13;
$L__BB0_12:
	add.s64 	%rd19, %rd24, %rd8;
	shl.b64 	%rd20, %rd19, 2;
	add.s64 	%rd21, %rd1, %rd20;
	ld.global.f32 	%f31, [%rd21];
	cvt.f64.f32 	%fd4, %f31;
	div.rn.f64 	%fd5, %fd4, %fd1;
	cvt.rn.f32.f64 	%f32, %fd5;
	add.s64 	%rd22, %rd10, %rd20;
	st.global.f32 	[%rd22], %f32;
	add.s64 	%rd24, %rd24, %rd9;
	setp.lt.u64 	%p18, %rd24, %rd14;
	@%p18 bra 	$L__BB0_12;
$L__BB0_13:
	ret;

}


// ===== COMPILED SASS (sm_100) =====

	.target	sm_100

	.elftype	@"ET_EXEC"


//--------------------- .note.nv.tkinfo           --------------------------
	.section	.note.nv.tkinfo,"",@"SHT_NOTE"
	.sectionflags	@"SHF_NOTE_NV_TKINFO"
	.tkinfo
        /*0018*/ 	.word	0x00000002
        /*0030*/ 	.string	""
        /*0030*/ 	.string	"ptxas"
        /*0030*/ 	.string	"Cuda compilation tools, release 13.0, V13.0.88"
        /*0030*/ 	.string	"Build cuda_13.0.r13.0/compiler.36424714_0"
        /*0030*/ 	.string	"-arch sm_100 -m 64 "



//--------------------- .note.nv.cuinfo           --------------------------
	.section	.note.nv.cuinfo,"",@"SHT_NOTE"
	.sectionflags	@"SHF_NOTE_NV_CUINFO"
        /*0018*/ 	.short	0x0002
        /*001a*/ 	.short	0x0064
        /*001c*/ 	.short	0x0082
	.zero		2


//--------------------- .nv.info                  --------------------------
	.section	.nv.info,"",@"SHT_CUDA_INFO"
	.align	4


	//----- nvinfo : EIATTR_REGCOUNT
	.align		4
        /*0000*/ 	.byte	0x04, 0x2f
        /*0002*/ 	.short	(.L_1 - .L_0)
	.align		4
.L_0:
        /*0004*/ 	.word	index@(_Z14rmsnorm_kernelPfS_mm)
        /*0008*/ 	.word	0x0000001e


	//----- nvinfo : EIATTR_FRAME_SIZE
	.align		4
.L_1:
        /*000c*/ 	.byte	0x04, 0x11
        /*000e*/ 	.short	(.L_3 - .L_2)
	.align		4
.L_2:
        /*0010*/ 	.word	index@($__internal_2_$__cuda_sm3x_div_rn_noftz_f32_slowpath)
        /*0014*/ 	.word	0x00000000


	//----- nvinfo : EIATTR_FRAME_SIZE
	.align		4
.L_3:
        /*0018*/ 	.byte	0x04, 0x11
        /*001a*/ 	.short	(.L_5 - .L_4)
	.align		4
.L_4:
        /*001c*/ 	.word	index@($__internal_1_$__cuda_sm20_dsqrt_rn_f64_mediumpath_v1)
        /*0020*/ 	.word	0x00000000


	//----- nvinfo : EIATTR_FRAME_SIZE
	.align		4
.L_5:
        /*0024*/ 	.byte	0x04, 0x11
        /*0026*/ 	.short	(.L_7 - .L_6)
	.align		4
.L_6:
        /*0028*/ 	.word	index@($__internal_0_$__cuda_sm20_div_rn_f64_full)
        /*002c*/ 	.word	0x00000000


	//----- nvinfo : EIATTR_FRAME_SIZE
	.align		4
.L_7:
        /*0030*/ 	.byte	0x04, 0x11
        /*0032*/ 	.short	(.L_9 - .L_8)
	.align		4
.L_8:
        /*0034*/ 	.word	index@(_Z14rmsnorm_kernelPfS_mm)
        /*0038*/ 	.word	0x00000000


	//----- nvinfo : EIATTR_MIN_STACK_SIZE
	.align		4
.L_9:
        /*003c*/ 	.byte	0x04, 0x12
        /*003e*/ 	.short	(.L_11 - .L_10)
	.align		4
.L_10:
        /*0040*/ 	.word	index@(_Z14rmsnorm_kernelPfS_mm)
        /*0044*/ 	.word	0x00000000
.L_11:


//--------------------- .nv.compat                --------------------------
	.section	.nv.compat,"",@"SHT_CUDA_COMPAT_INFO"
	.align	4
        /*0000*/ 	.byte	0x02, 0x09, 0x00, 0x00, 0x02, 0x02, 0x01, 0x00, 0x02, 0x05, 0x05, 0x00, 0x03, 0x07, 0x01, 0x01
        /*0010*/ 	.byte	0x02, 0x03, 0x00, 0x00, 0x02, 0x06, 0x01, 0x00, 0x04, 0x0b, 0x08, 0x00, 0x01, 0x00, 0x00, 0x00
        /*0020*/ 	.byte	0x00, 0x00, 0x00, 0x00


//--------------------- .nv.info._Z14rmsnorm_kernelPfS_mm --------------------------
	.section	.nv.info._Z14rmsnorm_kernelPfS_mm,"",@"SHT_CUDA_INFO"
	.sectionflags	@""
	.align	4


	//----- nvinfo : EIATTR_CUDA_API_VERSION
	.align		4
        /*0000*/ 	.byte	0x04, 0x37
        /*0002*/ 	.short	(.L_13 - .L_12)
.L_12:
        /*0004*/ 	.word	0x00000082


	//----- nvinfo : EIATTR_KPARAM_INFO
	.align		4
.L_13:
        /*0008*/ 	.byte	0x04, 0x17
        /*000a*/ 	.short	(.L_15 - .L_14)
.L_14:
        /*000c*/ 	.word	0x00000000
        /*0010*/ 	.short	0x0003
        /*0012*/ 	.short	0x0018
        /*0014*/ 	.byte	0x00, 0xf0, 0x21, 0x00


	//----- nvinfo : EIATTR_KPARAM_INFO
	.align		4
.L_15:
        /*0018*/ 	.byte	0x04, 0x17
        /*001a*/ 	.short	(.L_17 - .L_16)
.L_16:
        /*001c*/ 	.word	0x00000000
        /*0020*/ 	.short	0x0002
        /*0022*/ 	.short	0x0010
        /*0024*/ 	.byte	0x00, 0xf0, 0x21, 0x00


	//----- nvinfo : EIATTR_KPARAM_INFO
	.align		4
.L_17:
        /*0028*/ 	.byte	0x04, 0x17
        /*002a*/ 	.short	(.L_19 - .L_18)
.L_18:
        /*002c*/ 	.word	0x00000000
        /*0030*/ 	.short	0x0001
        /*0032*/ 	.short	0x0008
        /*0034*/ 	.byte	0x00, 0xf5, 0x21, 0x00


	//----- nvinfo : EIATTR_KPARAM_INFO
	.align		4
.L_19:
        /*0038*/ 	.byte	0x04, 0x17
        /*003a*/ 	.short	(.L_21 - .L_20)
.L_20:
        /*003c*/ 	.word	0x00000000
        /*0040*/ 	.short	0x0000
        /*0042*/ 	.short	0x0000
        /*0044*/ 	.byte	0x00, 0xf5, 0x21, 0x00


	//----- nvinfo : EIATTR_SPARSE_MMA_MASK
	.align		4
.L_21:
        /*0048*/ 	.byte	0x03, 0x50
        /*004a*/ 	.short	0x0000


	//----- nvinfo : EIATTR_MAXREG_COUNT
	.align		4
        /*004c*/ 	.byte	0x03, 0x1b
        /*004e*/ 	.short	0x00ff


	//----- nvinfo : EIATTR_NUM_BARRIERS
	.align		4
        /*0050*/ 	.byte	0x02, 0x4c
        /*0052*/ 	.byte	0x01
	.zero		1


	//----- nvinfo : EIATTR_MERCURY_ISA_VERSION
	.align		4
        /*0054*/ 	.byte	0x03, 0x5f
        /*0056*/ 	.short	0x0101


	//----- nvinfo : EIATTR_COOP_GROUP_MASK_REGIDS
	.align		4
        /*0058*/ 	.byte	0x04, 0x29
        /*005a*/ 	.short	(.L_23 - .L_22)


	//   ....[0]....
.L_22:
        /*005c*/ 	.word	0xffffffff


	//   ....[1]....
        /*0060*/ 	.word	0xffffffff


	//   ....[2]....
        /*0064*/ 	.word	0xffffffff


	//   ....[3]....
        /*0068*/ 	.word	0xffffffff


	//   ....[4]....
        /*006c*/ 	.word	0xffffffff


	//   ....[5]....
        /*0070*/ 	.word	0xffffffff


	//   ....[6]....
        /*0074*/ 	.word	0xffffffff


	//   ....[7]....
        /*0078*/ 	.word	0xffffffff


	//   ....[8]....
        /*007c*/ 	.word	0xffffffff


	//   ....[9]....
        /*0080*/ 	.word	0xffffffff


	//   ....[10]....
        /*0084*/ 	.word	0x0500000c


	//   ....[11]....
        /*0088*/ 	.word	0x0500000c


	//   ....[12]....
        /*008c*/ 	.word	0x0500000c


	//   ....[13]....
        /*0090*/ 	.word	0x0500000c


	//   ....[14]....
        /*0094*/ 	.word	0x0500000c


	//----- nvinfo : EIATTR_COOP_GROUP_INSTR_OFFSETS
	.align		4
.L_23:
        /*0098*/ 	.byte	0x04, 0x28
        /*009a*/ 	.short	(.L_25 - .L_24)


	//   ....[0]....
.L_24:
        /*009c*/ 	.word	0x000001e0


	//   ....[1]....
        /*00a0*/ 	.word	0x00000280


	//   ....[2]....
        /*00a4*/ 	.word	0x000002c0


	//   ....[3]....
        /*00a8*/ 	.word	0x000002e0


	//   ....[4]....
        /*00ac*/ 	.word	0x00000300


	//   ....[5]....
        /*00b0*/ 	.word	0x00000390


	//   ....[6]....
        /*00b4*/ 	.word	0x000003b0


	//   ....[7]....
        /*00b8*/ 	.word	0x000003d0


	//   ....[8]....
        /*00bc*/ 	.word	0x000003f0


	//   ....[9]....
        /*00c0*/ 	.word	0x00000410


	//   ....[10]....
        /*00c4*/ 	.word	0x00000a00


	//   ....[11]....
        /*00c8*/ 	.word	0x00000a70


	//   ....[12]....
        /*00cc*/ 	.word	0x00000ae0


	//   ....[13]....
        /*00d0*/ 	.word	0x00000b50


	//   ....[14]....
        /*00d4*/ 	.word	0x00000bc0


	//----- nvinfo : EIATTR_VRC_CTA_INIT_COUNT
	.align		4
.L_25:
        /*00d8*/ 	.byte	0x02, 0x4a
	.zero		1
	.zero		1


	//----- nvinfo : EIATTR_EXIT_INSTR_OFFSETS
	.align		4
        /*00dc*/ 	.byte	0x04, 0x1c
        /*00de*/ 	.short	(.L_27 - .L_26)


	//   ....[0]....
.L_26:
        /*00e0*/ 	.word	0x00000480


	//   ....[1]....
        /*00e4*/ 	.word	0x000009b0


	//----- nvinfo : EIATTR_CRS_STACK_SIZE
	.align		4
.L_27:
        /*00e8*/ 	.byte	0x04, 0x1e
        /*00ea*/ 	.short	(.L_29 - .L_28)
.L_28:
        /*00ec*/ 	.word	0x00000000


	//----- nvinfo : EIATTR_CBANK_PARAM_SIZE
	.align		4
.L_29:
        /*00f0*/ 	.byte	0x03, 0x19
        /*00f2*/ 	.short	0x0020


	//----- nvinfo : EIATTR_PARAM_CBANK
	.align		4
        /*00f4*/ 	.byte	0x04, 0x0a
        /*00f6*/ 	.short	(.L_31 - .L_30)
	.align		4
.L_30:
        /*00f8*/ 	.word	index@(.nv.constant0._Z14rmsnorm_kernelPfS_mm)
        /*00fc*/ 	.short	0x0380
        /*00fe*/ 	.short	0x0020


	//----- nvinfo : EIATTR_SW_WAR
	.align		4
.L_31:
        /*0100*/ 	.byte	0x04, 0x36
        /*0102*/ 	.short	(.L_33 - .L_32)
.L_32:
        /*0104*/ 	.word	0x00000008
.L_33:


//--------------------- .nv.callgraph             --------------------------
	.section	.nv.callgraph,"",@"SHT_CUDA_CALLGRAPH"
	.align	4
	.sectionentsize	8
	.align		4
        /*0000*/ 	.word	0x00000000
	.align		4
        /*0004*/ 	.word	0xffffffff
	.align		4
        /*0008*/ 	.word	0x00000000
	.align		4
        /*000c*/ 	.word	0xfffffffe
	.align		4
        /*0010*/ 	.word	0x00000000
	.align		4
        /*0014*/ 	.word	0xfffffffd
	.align		4
        /*0018*/ 	.word	0x00000000
	.align		4
        /*001c*/ 	.word	0xfffffffc


//--------------------- .text._Z14rmsnorm_kernelPfS_mm --------------------------
	.section	.text._Z14rmsnorm_kernelPfS_mm,"ax",@progbits
	.align	128
        .global         _Z14rmsnorm_kernelPfS_mm
        .type           _Z14rmsnorm_kernelPfS_mm,@function
        .size           _Z14rmsnorm_kernelPfS_mm,(.L_x_35 - _Z14rmsnorm_kernelPfS_mm)
        .other          _Z14rmsnorm_kernelPfS_mm,@"STO_CUDA_ENTRY STV_DEFAULT"
_Z14rmsnorm_kernelPfS_mm:
.text._Z14rmsnorm_kernelPfS_mm:
[----:B------:R-:W-:Y:S01]  /*0000*/  LDC R1, c[0x0][0x37c] ;  /* 0x0000df00ff017b82 */ /* 0x000fe20000000800 */
[----:B------:R-:W0:Y:S07]  /*0010*/  S2R R3, SR_TID.X ;  /* 0x0000000000037919 */ /* 0x000e2e0000002100 */
[----:B------:R-:W0:Y:S01]  /*0020*/  LDC.64 R4, c[0x0][0x398] ;  /* 0x0000e600ff047b82 */ /* 0x000e220000000a00 */
[----:B------:R-:W1:Y:S01]  /*0030*/  LDCU.64 UR8, c[0x0][0x358] ;  /* 0x00006b00ff0877ac */ /* 0x000e620008000a00 */
[----:B------:R-:W-:Y:S01]  /*0040*/  BSSY.RECONVERGENT B0, `(.L_x_0) ;  /* 0x0000019000007945 */ /* 0x000fe20003800200 */
[----:B------:R-:W-:Y:S01]  /*0050*/  IMAD.MOV.U32 R2, RZ, RZ, RZ ;  /* 0x000000ffff027224 */ /* 0x000fe200078e00ff */
[----:B------:R-:W2:Y:S01]  /*0060*/  LDCU.64 UR4, c[0x0][0x380] ;  /* 0x00007000ff0477ac */ /* 0x000ea20008000a00 */
[----:B------:R-:W-:-:S03]  /*0070*/  IMAD.MOV.U32 R0, RZ, RZ, RZ ;  /* 0x000000ffff007224 */ /* 0x000fc600078e00ff */
[----:B------:R-:W3:Y:S01]  /*0080*/  S2UR UR7, SR_CTAID.X ;  /* 0x00000000000779c3 */ /* 0x000ee20000002500 */
[----:B0-----:R-:W-:-:S04]  /*0090*/  ISETP.GE.U32.AND P0, PT, R3, R4, PT ;  /* 0x000000040300720c */ /* 0x001fc80003f06070 */
[----:B------:R-:W-:-:S13]  /*00a0*/  ISETP.GE.U32.AND.EX P0, PT, RZ, R5, PT, P0 ;  /* 0x00000005ff00720c */ /* 0x000fda0003f06100 */
[----:B-123--:R-:W-:Y:S05]  /*00b0*/  @P0 BRA `(.L_x_1) ;  /* 0x0000000000440947 */ /* 0x00efea0003800000 */
[----:B------:R-:W0:Y:S01]  /*00c0*/  LDC R10, c[0x0][0x360] ;  /* 0x0000d800ff0a7b82 */ /* 0x000e220000000800 */
[----:B------:R-:W-:Y:S02]  /*00d0*/  IMAD.MOV.U32 R0, RZ, RZ, RZ ;  /* 0x000000ffff007224 */ /* 0x000fe400078e00ff */
[----:B------:R-:W-:Y:S02]  /*00e0*/  IMAD.MOV.U32 R11, RZ, RZ, R3 ;  /* 0x000000ffff0b7224 */ /* 0x000fe400078e0003 */
[----:B------:R-:W-:-:S07]  /*00f0*/  IMAD.MOV.U32 R12, RZ, RZ, R2 ;  /* 0x000000ffff0c7224 */ /* 0x000fce00078e0002 */
.L_x_2:
[----:B------:R-:W-:Y:S02]  /*0100*/  IMAD.MOV.U32 R6, RZ, RZ, R11 ;  /* 0x000000ffff067224 */ /* 0x000fe400078e000b */
[----:B------:R-:W-:Y:S02]  /*0110*/  IMAD.MOV.U32 R7, RZ, RZ, R12 ;  /* 0x000000ffff077224 */ /* 0x000fe400078e000c */
[----:B------:R-:W-:-:S04]  /*0120*/  IMAD.WIDE.U32 R6, R4, UR7, R6 ;  /* 0x0000000704067c25 */ /* 0x000fc8000f8e0006 */
[----:B------:R-:W-:Y:S01]  /*0130*/  IMAD R7, R5, UR7, R7 ;  /* 0x0000000705077c24 */ /* 0x000fe2000f8e0207 */
[----:B------:R-:W-:-:S04]  /*0140*/  LEA R8, P0, R6, UR4, 0x2 ;  /* 0x0000000406087c11 */ /* 0x000fc8000f8010ff */
[----:B------:R-:W-:-:S06]  /*0150*/  LEA.HI.X R9, R6, UR5, R7, 0x2, P0 ;  /* 0x0000000506097c11 */ /* 0x000fcc00080f1407 */
[----:B------:R-:W2:Y:S01]  /*0160*/  LDG.E R9, desc[UR8][R8.64] ;  /* 0x0000000808097981 */ /* 0x000ea2000c1e1900 */
[----:B0-----:R-:W-:-:S05]  /*0170*/  IADD3 R11, P0, PT, R10, R11, RZ ;  /* 0x0000000b0a0b7210 */ /* 0x001fca0007f1e0ff */
[----:B------:R-:W-:Y:S01]  /*0180*/  IMAD.X R12, RZ, RZ, R12, P0 ;  /* 0x000000ffff0c7224 */ /* 0x000fe200000e060c */
[----:B------:R-:W-:-:S04]  /*0190*/  ISETP.GE.U32.AND P0, PT, R11, R4, PT ;  /* 0x000000040b00720c */ /* 0x000fc80003f06070 */
[----:B------:R-:W-:Y:S01]  /*01a0*/  ISETP.GE.U32.AND.EX P0, PT, R12, R5, PT, P0 ;  /* 0x000000050c00720c */ /* 0x000fe20003f06100 */
[----:B--2---:R-:W-:-:S12]  /*01b0*/  FFMA R0, R9, R9, R0 ;  /* 0x0000000909007223 */ /* 0x004fd80000000000 */
[----:B------:R-:W-:Y:S05]  /*01c0*/  @!P0 BRA `(.L_x_2) ;  /* 0xfffffffc00cc8947 */ /* 0x000fea000383ffff */
.L_x_1:
[----:B------:R-:W-:Y:S05]  /*01d0*/  BSYNC.RECONVERGENT B0 ;  /* 0x0000000000007941 */ /* 0x000fea0003800200 */
.L_x_0:
[----:B------:R-:W0:Y:S01]  /*01e0*/  SHFL.DOWN PT, R7, R0, 0x10, 0x1f ;  /* 0x0a001f0000077f89 */ /* 0x000e2200000e0000 */
[----:B------:R-:W1:Y:S01]  /*01f0*/  LDCU UR5, c[0x0][0x360] ;  /* 0x00006c00ff0577ac */ /* 0x000e620008000800 */
[----:B------:R-:W2:Y:S01]  /*0200*/  S2UR UR6, SR_CgaCtaId ;  /* 0x00000000000679c3 */ /* 0x000ea20000008800 */
[C---:B------:R-:W-:Y:S02]  /*0210*/  LOP3.LUT P0, RZ, R3.reuse, 0x1f, RZ, 0xc0, !PT ;  /* 0x0000001f03ff7812 */ /* 0x040fe4000780c0ff */
[----:B------:R-:W-:Y:S01]  /*0220*/  ISETP.GT.U32.AND P1, PT, R3, 0x1f, PT ;  /* 0x0000001f0300780c */ /* 0x000fe20003f24070 */
[----:B------:R-:W-:Y:S01]  /*0230*/  UMOV UR4, 0x400 ;  /* 0x0000040000047882 */ /* 0x000fe20000000000 */
[----:B-1----:R-:W-:Y:S01]  /*0240*/  USHF.R.U32.HI UR5, URZ, 0x5, UR5 ;  /* 0x00000005ff057899 */ /* 0x002fe20008011605 */
[----:B0-----:R-:W-:-:S05]  /*0250*/  FADD R7, R7, R0 ;  /* 0x0000000007077221 */ /* 0x001fca0000000000 */
[C---:B------:R-:W-:Y:S01]  /*0260*/  ISETP.LT.U32.OR P2, PT, R3.reuse, UR5, P1 ;  /* 0x0000000503007c0c */ /* 0x040fe20008f41470 */
[----:B--2---:R-:W-:Y:S01]  /*0270*/  ULEA UR4, UR6, UR4, 0x18 ;  /* 0x0000000406047291 */ /* 0x004fe2000f8ec0ff */
[----:B------:R-:W0:Y:S05]  /*0280*/  SHFL.DOWN PT, R6, R7, 0x8, 0x1f ;  /* 0x09001f0007067f89 */ /* 0x000e2a00000e0000 */
[C---:B------:R-:W-:Y:S02]  /*0290*/  @!P0 LEA.HI R0, R3.reuse, UR4, RZ, 0x1d ;  /* 0x0000000403008c11 */ /* 0x040fe4000f8fe8ff */
[----:B------:R-:W-:Y:S01]  /*02a0*/  LEA R10, R3, UR4, 0x2 ;  /* 0x00000004030a7c11 */ /* 0x000fe2000f8e10ff */
[----:B0-----:R-:W-:-:S05]  /*02b0*/  FADD R6, R7, R6 ;  /* 0x0000000607067221 */ /* 0x001fca0000000000 */
[----:B------:R-:W0:Y:S02]  /*02c0*/  SHFL.DOWN PT, R9, R6, 0x4, 0x1f ;  /* 0x08801f0006097f89 */ /* 0x000e2400000e0000 */
[----:B0-----:R-:W-:-:S05]  /*02d0*/  FADD R9, R6, R9 ;  /* 0x0000000906097221 */ /* 0x001fca0000000000 */
[----:B------:R-:W0:Y:S02]  /*02e0*/  SHFL.DOWN PT, R8, R9, 0x2, 0x1f ;  /* 0x08401f0009087f89 */ /* 0x000e2400000e0000 */
[----:B0-----:R-:W-:-:S05]  /*02f0*/  FADD R8, R9, R8 ;  /* 0x0000000809087221 */ /* 0x001fca0000000000 */
[----:B------:R-:W0:Y:S02]  /*0300*/  SHFL.DOWN PT, R11, R8, 0x1, 0x1f ;  /* 0x08201f00080b7f89 */ /* 0x000e2400000e0000 */
[----:B0-----:R-:W-:-:S05]  /*0310*/  FADD R11, R8, R11 ;  /* 0x0000000b080b7221 */ /* 0x001fca0000000000 */
[----:B------:R0:W-:Y:S04]  /*0320*/  @!P0 STS [R0], R11 ;  /* 0x0000000b00008388 */ /* 0x0001e80000000800 */
[----:B------:R0:W-:Y:S01]  /*0330*/  @!P2 STS [R10], RZ ;  /* 0x000000ff0a00a388 */ /* 0x0001e20000000800 */
[----:B------:R-:W-:Y:S06]  /*0340*/  BAR.SYNC.DEFER_BLOCKING 0x0 ;  /* 0x0000000000007b1d */ /* 0x000fec0000010000 */
[----:B------:R-:W-:Y:S05]  /*0350*/  @P1 BRA `(.L_x_3) ;  /* 0x0000000000381947 */ /* 0x000fea0003800000 */
[----:B0-----:R0:W1:Y:S01]  /*0360*/  LDS R0, [R10] ;  /* 0x000000000a007984 */ /* 0x0010620000000800 */
[----:B------:R-:W-:-:S03]  /*0370*/  UMOV UR5, 0xffffffff ;  /* 0xffffffff00057882 */ /* 0x000fc60000000000 */
[----:B------:R-:W-:Y:S05]  /*0380*/  BRA.DIV UR5, `(.L_x_4) ;  /* 0x00000006058c7947 */ /* 0x000fea000b800000 */
[----:B-1----:R-:W1:Y:S02]  /*0390*/  SHFL.DOWN PT, R7, R0, 0x10, 0x1f ;  /* 0x0a001f0000077f89 */ /* 0x002e6400000e0000 */
[----:B-1----:R-:W-:-:S05]  /*03a0*/  FADD R7, R0, R7 ;  /* 0x0000000700077221 */ /* 0x002fca0000000000 */
[----:B------:R-:W1:Y:S02]  /*03b0*/  SHFL.DOWN PT, R6, R7, 0x8, 0x1f ;  /* 0x09001f0007067f89 */ /* 0x000e6400000e0000 */
[----:B-1----:R-:W-:-:S05]  /*03c0*/  FADD R6, R7, R6 ;  /* 0x0000000607067221 */ /* 0x002fca0000000000 */
[----:B------:R-:W1:Y:S02]  /*03d0*/  SHFL.DOWN PT, R9, R6, 0x4, 0x1f ;  /* 0x08801f0006097f89 */ /* 0x000e6400000e0000 */
[----:B-1----:R-:W-:-:S05]  /*03e0*/  FADD R9, R6, R9 ;  /* 0x0000000906097221 */ /* 0x002fca0000000000 */
[----:B------:R-:W1:Y:S02]  /*03f0*/  SHFL.DOWN PT, R8, R9, 0x2, 0x1f ;  /* 0x08401f0009087f89 */ /* 0x000e6400000e0000 */
[----:B-1----:R-:W-:-:S05]  /*0400*/  FADD R8, R9, R8 ;  /* 0x0000000809087221 */ /* 0x002fca0000000000 */
[----:B------:R1:W2:Y:S02]  /*0410*/  SHFL.DOWN PT, R11, R8, 0x1, 0x1f ;  /* 0x08201f00080b7f89 */ /* 0x0002a400000e0000 */
.L_x_15:
[----:B--2---:R-:W-:-:S05]  /*0420*/  FADD R11, R8, R11 ;  /* 0x0000000b080b7221 */ /* 0x004fca0000000000 */
[----:B------:R2:W-:Y:S02]  /*0430*/  STS [R10], R11 ;  /* 0x0000000b0a007388 */ /* 0x0005e40000000800 */
.L_x_3:
[----:B------:R-:W-:Y:S05]  /*0440*/  WARPSYNC.ALL ;  /* 0x0000000000007948 */ /* 0x000fea0003800000 */
[----:B------:R-:W-:Y:S01]  /*0450*/  BAR.SYNC.DEFER_BLOCKING 0x0 ;  /* 0x0000000000007b1d */ /* 0x000fe20000010000 */
[----:B------:R-:W-:-:S04]  /*0460*/  ISETP.GE.U32.AND P0, PT, R3, R4, PT ;  /* 0x000000040300720c */ /* 0x000fc80003f06070 */
[----:B------:R-:W-:-:S13]  /*0470*/  ISETP.GE.U32.AND.EX P0, PT, R2, R5, PT, P0 ;  /* 0x000000050200720c */ /* 0x000fda0003f06100 */
[----:B------:R-:W-:Y:S05]  /*0480*/  @P0 EXIT ;  /* 0x000000000000094d */ /* 0x000fea0003800000 */
[----:B------:R-:W3:Y:S01]  /*0490*/  LDCU.64 UR10, c[0x0][0x398] ;  /* 0x00007300ff0a77ac */ /* 0x000ee20008000a00 */
[----:B0-----:R-:W0:Y:S01]  /*04a0*/  LDS R0, [UR4] ;  /* 0x00000004ff007984 */ /* 0x001e220008000800 */
[----:B---3--:R-:W3:Y:S08]  /*04b0*/  I2F.U64 R5, UR10 ;  /* 0x0000000a00057d12 */ /* 0x008ef00008301000 */
[----:B---3--:R-:W3:Y:S08]  /*04c0*/  MUFU.RCP R4, R5 ;  /* 0x0000000500047308 */ /* 0x008ef00000001000 */
[----:B0-----:R-:W0:Y:S01]  /*04d0*/  FCHK P0, R0, R5 ;  /* 0x0000000500007302 */ /* 0x001e220000000000 */
[----:B---3--:R-:W-:-:S04]  /*04e0*/  FFMA R7, -R5, R4, 1 ;  /* 0x3f80000005077423 */ /* 0x008fc80000000104 */
[----:B------:R-:W-:-:S04]  /*04f0*/  FFMA R7, R4, R7, R4 ;  /* 0x0000000704077223 */ /* 0x000fc80000000004 */
[----:B------:R-:W-:-:S04]  /*0500*/  FFMA R4, R0, R7, RZ ;  /* 0x0000000700047223 */ /* 0x000fc800000000ff */
[----:B------:R-:W-:-:S04]  /*0510*/  FFMA R6, -R5, R4, R0 ;  /* 0x0000000405067223 */ /* 0x000fc80000000100 */
[----:B------:R-:W-:Y:S01]  /*0520*/  FFMA R12, R7, R6, R4 ;  /* 0x00000006070c7223 */ /* 0x000fe20000000004 */
[----:B0-----:R-:W-:Y:S06]  /*0530*/  @!P0 BRA `(.L_x_5) ;  /* 0x00000000000c8947 */ /* 0x001fec0003800000 */
[----:B------:R-:W-:-:S07]  /*0540*/  MOV R4, 0x560 ;  /* 0x0000056000047802 */ /* 0x000fce0000000f00 */
[----:B-12---:R-:W-:Y:S05]  /*0550*/  CALL.REL.NOINC `($__internal_2_$__cuda_sm3x_div_rn_noftz_f32_slowpath) ;  /* 0x0000000c00c47944 */ /* 0x006fea0003c00000 */
[----:B------:R-:W-:-:S07]  /*0560*/  IMAD.MOV.U32 R12, RZ, RZ, R0 ;  /* 0x000000ffff0c7224 */ /* 0x000fce00078e0000 */
.L_x_5:
[----:B------:R-:W0:Y:S01]  /*0570*/  F2F.F64.F32 R6, R12 ;  /* 0x0000000c00067310 */ /* 0x000e220000201800 */
[----:B------:R-:W-:Y:S01]  /*0580*/  UMOV UR4, 0x88e368f1 ;  /* 0x88e368f100047882 */ /* 0x000fe20000000000 */
[----:B------:R-:W-:Y:S01]  /*0590*/  UMOV UR5, 0x3ee4f8b5 ;  /* 0x3ee4f8b500057882 */ /* 0x000fe20000000000 */
[----:B--2---:R-:W-:Y:S01]  /*05a0*/  MOV R10, 0x0 ;  /* 0x00000000000a7802 */ /* 0x004fe20000000f00 */
[----:B------:R-:W-:Y:S01]  /*05b0*/  IMAD.MOV.U32 R11, RZ, RZ, 0x3fd80000 ;  /* 0x3fd80000ff0b7424 */ /* 0x000fe200078e00ff */
[----:B0-----:R-:W-:-:S06]  /*05c0*/  DADD R6, R6, UR4 ;  /* 0x0000000406067e29 */ /* 0x001fcc0008000000 */
[----:B------:R-:W1:Y:S04]  /*05d0*/  MUFU.RSQ64H R5, R7 ;  /* 0x0000000700057308 */ /* 0x000e680000001c00 */
[----:B------:R-:W-:-:S05]  /*05e0*/  VIADD R4, R7, 0xfcb00000 ;  /* 0xfcb0000007047836 */ /* 0x000fca0000000000 */
[----:B------:R-:W-:Y:S01]  /*05f0*/  ISETP.GE.U32.AND P0, PT, R4, 0x7ca00000, PT ;  /* 0x7ca000000400780c */ /* 0x000fe20003f06070 */
[----:B-1----:R-:W-:-:S08]  /*0600*/  DMUL R8, R4, R4 ;  /* 0x0000000404087228 */ /* 0x002fd00000000000 */
[----:B------:R-:W-:-:S08]  /*0610*/  DFMA R8, R6, -R8, 1 ;  /* 0x3ff000000608742b */ /* 0x000fd00000000808 */
[----:B------:R-:W-:Y:S02]  /*0620*/  DFMA R10, R8, R10, 0.5 ;  /* 0x3fe00000080a742b */ /* 0x000fe4000000000a */
[----:B------:R-:W-:-:S08]  /*0630*/  DMUL R8, R4, R8 ;  /* 0x0000000804087228 */ /* 0x000fd00000000000 */
[----:B------:R-:W-:-:S08]  /*0640*/  DFMA R10, R10, R8, R4 ;  /* 0x000000080a0a722b */ /* 0x000fd00000000004 */
[----:B------:R-:W-:Y:S02]  /*0650*/  DMUL R12, R6, R10 ;  /* 0x0000000a060c7228 */ /* 0x000fe40000000000 */
[----:B------:R-:W-:Y:S02]  /*0660*/  VIADD R9, R11, 0xfff00000 ;  /* 0xfff000000b097836 */ /* 0x000fe40000000000 */
[----:B------:R-:W-:-:S04]  /*0670*/  IMAD.MOV.U32 R8, RZ, RZ, R10 ;  /* 0x000000ffff087224 */ /* 0x000fc800078e000a */
[----:B------:R-:W-:-:S08]  /*0680*/  DFMA R16, R12, -R12, R6 ;  /* 0x8000000c0c10722b */ /* 0x000fd00000000006 */
[----:B------:R-:W-:Y:S01]  /*0690*/  DFMA R14, R16, R8, R12 ;  /* 0x00000008100e722b */ /* 0x000fe2000000000c */
[----:B------:R-:W-:Y:S10]  /*06a0*/  @!P0 BRA `(.L_x_6) ;  /* 0x0000000000088947 */ /* 0x000ff40003800000 */
[----:B------:R-:W-:-:S07]  /*06b0*/  MOV R0, 0x6d0 ;  /* 0x000006d000007802 */ /* 0x000fce0000000f00 */
[----:B------:R-:W-:Y:S05]  /*06c0*/  CALL.REL.NOINC `($__internal_1_$__cuda_sm20_dsqrt_rn_f64_mediumpath_v1) ;  /* 0x0000000800bc7944 */ /* 0x000fea0003c00000 */
.L_x_6:
[----:B------:R-:W0:Y:S01]  /*06d0*/  LDC.64 R12, c[0x0][0x398] ;  /* 0x0000e600ff0c7b82 */ /* 0x000e220000000a00 */
[----:B------:R-:W1:Y:S01]  /*06e0*/  LDCU UR4, c[0x0][0x360] ;  /* 0x00006c00ff0477ac */ /* 0x000e620008000800 */
[----:B------:R-:W2:Y:S01]  /*06f0*/  LDCU.64 UR14, c[0x0][0x398] ;  /* 0x00007300ff0e77ac */ /* 0x000ea20008000a00 */
[----:B------:R-:W3:Y:S01]  /*0700*/  LDCU.64 UR12, c[0x0][0x380] ;  /* 0x00007000ff0c77ac */ /* 0x000ee20008000a00 */
[----:B------:R-:W4:Y:S02]  /*0710*/  LDCU.64 UR10, c[0x0][0x388] ;  /* 0x00007100ff0a77ac */ /* 0x000f240008000a00 */
.L_x_9:
[----:B------:R-:W-:Y:S02]  /*0720*/  IMAD.MOV.U32 R4, RZ, RZ, R3 ;  /* 0x000000ffff047224 */ /* 0x000fe400078e0003 */
[----:B------:R-:W-:Y:S02]  /*0730*/  IMAD.MOV.U32 R5, RZ, RZ, R2 ;  /* 0x000000ffff057224 */ /* 0x000fe400078e0002 */
[----:B0-----:R-:W-:-:S04]  /*0740*/  IMAD.WIDE.U32 R6, R12, UR7, R4 ;  /* 0x000000070c067c25 */ /* 0x001fc8000f8e0004 */
[----:B------:R-:W-:Y:S02]  /*0750*/  IMAD R5, R13, UR7, R7 ;  /* 0x000000070d057c24 */ /* 0x000fe4000f8e0207 */
[----:B------:R-:W-:-:S03]  /*0760*/  IMAD.SHL.U32 R4, R6, 0x4, RZ ;  /* 0x0000000406047824 */ /* 0x000fc600078e00ff */
[----:B------:R-:W-:Y:S02]  /*0770*/  SHF.L.U64.HI R5, R6, 0x2, R5 ;  /* 0x0000000206057819 */ /* 0x000fe40000010205 */
[----:B---3--:R-:W-:-:S04]  /*0780*/  IADD3 R16, P0, PT, R4, UR12, RZ ;  /* 0x0000000c04107c10 */ /* 0x008fc8000ff1e0ff */
[----:B------:R-:W-:-:S05]  /*0790*/  IADD3.X R17, PT, PT, R5, UR13, RZ, P0, !PT ;  /* 0x0000000d05117c10 */ /* 0x000fca00087fe4ff */
[----:B------:R-:W3:Y:S01]  /*07a0*/  LDG.E R16, desc[UR8][R16.64] ;  /* 0x0000000810107981 */ /* 0x000ee2000c1e1900 */
[----:B------:R-:W0:Y:S01]  /*07b0*/  MUFU.RCP64H R7, R15 ;  /* 0x0000000f00077308 */ /* 0x000e220000001800 */
[----:B------:R-:W-:Y:S01]  /*07c0*/  IMAD.MOV.U32 R6, RZ, RZ, 0x1 ;  /* 0x00000001ff067424 */ /* 0x000fe200078e00ff */
[----:B------:R-:W-:Y:S05]  /*07d0*/  BSSY.RECONVERGENT B0, `(.L_x_7) ;  /* 0x0000014000007945 */ /* 0x000fea0003800200 */
[----:B0-----:R-:W-:-:S08]  /*07e0*/  DFMA R8, R6, -R14, 1 ;  /* 0x3ff000000608742b */ /* 0x001fd0000000080e */
[----:B------:R-:W-:-:S08]  /*07f0*/  DFMA R8, R8, R8, R8 ;  /* 0x000000080808722b */ /* 0x000fd00000000008 */
[----:B------:R-:W-:-:S08]  /*0800*/  DFMA R8, R6, R8, R6 ;  /* 0x000000080608722b */ /* 0x000fd00000000006 */
[----:B------:R-:W-:-:S08]  /*0810*/  DFMA R6, R8, -R14, 1 ;  /* 0x3ff000000806742b */ /* 0x000fd0000000080e */
[----:B------:R-:W-:Y:S01]  /*0820*/  DFMA R6, R8, R6, R8 ;  /* 0x000000060806722b */ /* 0x000fe20000000008 */
[----:B---3--:R-:W0:Y:S07]  /*0830*/  F2F.F64.F32 R18, R16 ;  /* 0x0000001000127310 */ /* 0x008e2e0000201800 */
[----:B0-----:R-:W-:Y:S01]  /*0840*/  DMUL R8, R18, R6 ;  /* 0x0000000612087228 */ /* 0x001fe20000000000 */
[----:B------:R-:W-:-:S07]  /*0850*/  FSETP.GEU.AND P1, PT, |R19|, 6.5827683646048100446e-37, PT ;  /* 0x036000001300780b */ /* 0x000fce0003f2e200 */
[----:B------:R-:W-:-:S08]  /*0860*/  DFMA R10, R8, -R14, R18 ;  /* 0x8000000e080a722b */ /* 0x000fd00000000012 */
[----:B------:R-:W-:-:S10]  /*0870*/  DFMA R6, R6, R10, R8 ;  /* 0x0000000a0606722b */ /* 0x000fd40000000008 */
[----:B------:R-:W-:-:S05]  /*0880*/  FFMA R0, RZ, R15, R7 ;  /* 0x0000000fff007223 */ /* 0x000fca0000000007 */
[----:B------:R-:W-:-:S13]  /*0890*/  FSETP.GT.AND P0, PT, |R0|, 1.469367938527859385e-39, PT ;  /* 0x001000000000780b */ /* 0x000fda0003f04200 */
[----:B------:R-:W-:Y:S05]  /*08a0*/  @P0 BRA P1, `(.L_x_8) ;  /* 0x0000000000180947 */ /* 0x000fea0000800000 */
[----:B------:R-:W-:Y:S01]  /*08b0*/  IMAD.MOV.U32 R8, RZ, RZ, R14 ;  /* 0x000000ffff087224 */ /* 0x000fe200078e000e */
[----:B------:R-:W-:Y:S01]  /*08c0*/  MOV R0, 0x8f0 ;  /* 0x000008f000007802 */ /* 0x000fe20000000f00 */
[----:B------:R-:W-:-:S07]  /*08d0*/  IMAD.MOV.U32 R9, RZ, RZ, R15 ;  /* 0x000000ffff097224 */ /* 0x000fce00078e000f */
[----:B-12-4-:R-:W-:Y:S05]  /*08e0*/  CALL.REL.NOINC `($__internal_0_$__cuda_sm20_div_rn_f64_full) ;  /* 0x0000000000c07944 */ /* 0x016fea0003c00000 */
[----:B------:R-:W-:Y:S01]  /*08f0*/  MOV R6, R18 ;  /* 0x0000001200067202 */ /* 0x000fe20000000f00 */
[----:B------:R-:W-:-:S07]  /*0900*/  IMAD.MOV.U32 R7, RZ, RZ, R19 ;  /* 0x000000ffff077224 */ /* 0x000fce00078e0013 */
.L_x_8:
[----:B-12-4-:R-:W-:Y:S05]  /*0910*/  BSYNC.RECONVERGENT B0 ;  /* 0x0000000000007941 */ /* 0x016fea0003800200 */
.L_x_7:
[----:B------:R-:W0:Y:S01]  /*0920*/  F2F.F32.F64 R7, R6 ;  /* 0x0000000600077310 */ /* 0x000e220000301000 */
[----:B------:R-:W-:-:S04]  /*0930*/  IADD3 R4, P0, PT, R4, UR10, RZ ;  /* 0x0000000a04047c10 */ /* 0x000fc8000ff1e0ff */
[----:B------:R-:W-:Y:S02]  /*0940*/  IADD3.X R5, PT, PT, R5, UR11, RZ, P0, !PT ;  /* 0x0000000b05057c10 */ /* 0x000fe400087fe4ff */
[----:B------:R-:W-:-:S05]  /*0950*/  IADD3 R3, P0, PT, R3, UR4, RZ ;  /* 0x0000000403037c10 */ /* 0x000fca000ff1e0ff */
[----:B------:R-:W-:Y:S01]  /*0960*/  IMAD.X R2, RZ, RZ, R2, P0 ;  /* 0x000000ffff027224 */ /* 0x000fe200000e0602 */
[----:B------:R-:W-:Y:S01]  /*0970*/  ISETP.GE.U32.AND P0, PT, R3, UR14, PT ;  /* 0x0000000e03007c0c */ /* 0x000fe2000bf06070 */
[----:B0-----:R0:W-:Y:S03]  /*0980*/  STG.E desc[UR8][R4.64], R7 ;  /* 0x0000000704007986 */ /* 0x0011e6000c101908 */
[----:B------:R-:W-:-:S13]  /*0990*/  ISETP.GE.U32.AND.EX P0, PT, R2, UR15, PT, P0 ;  /* 0x0000000f02007c0c */ /* 0x000fda000bf06100 */
[----:B0-----:R-:W-:Y:S05]  /*09a0*/  @!P0 BRA `(.L_x_9) ;  /* 0xfffffffc005c8947 */ /* 0x001fea000383ffff */
[----:B------:R-:W-:Y:S05]  /*09b0*/  EXIT ;  /* 0x000000000000794d */ /* 0x000fea0003800000 */
.L_x_4:
[----:B------:R-:W-:Y:S02]  /*09c0*/  IMAD.MOV.U32 R13, RZ, RZ, 0x10 ;  /* 0x00000010ff0d7424 */ /* 0x000fe400078e00ff */
[----:B------:R-:W-:Y:S02]  /*09d0*/  IMAD.MOV.U32 R15, RZ, RZ, 0x1f ;  /* 0x0000001fff0f7424 */ /* 0x000fe400078e00ff */
[----:B------:R-:W-:-:S07]  /*09e0*/  IMAD.MOV.U32 R12, RZ, RZ, -0x1 ;  /* 0xffffffffff0c7424 */ /* 0x000fce00078e00ff */
[----:B01----:R-:W-:Y:S05]  /*09f0*/  WARPSYNC.COLLECTIVE R12, `(.L_x_10) ;  /* 0x000000000c087348 */ /* 0x003fea0003c00000 */
[----:B-1----:R1:W2:Y:S02]  /*0a00*/  SHFL.DOWN P0, R11, R0, R13, R15 ;  /* 0x0800000d000b7389 */ /* 0x0022a4000000000f */
[----:B012---:R-:W-:Y:S05]  /*0a10*/  ENDCOLLECTIVE ;  /* 0x000000000000791b */ /* 0x007fea0003800000 */
.L_x_10:
[----:B------:R-:W-:Y:S02]  /*0a20*/  IMAD.MOV.U32 R13, RZ, RZ, 0x8 ;  /* 0x00000008ff0d7424 */ /* 0x000fe400078e00ff */
[----:B------:R-:W-:-:S04]  /*0a30*/  IMAD.MOV.U32 R7, RZ, RZ, R11 ;  /* 0x000000ffff077224 */ /* 0x000fc800078e000b */
[----:B------:R-:W-:-:S04]  /*0a40*/  FADD R7, R0, R7 ;  /* 0x0000000700077221 */ /* 0x000fc80000000000 */
[----:B------:R-:W-:-:S07]  /*0a50*/  IMAD.MOV.U32 R0, RZ, RZ, R7 ;  /* 0x000000ffff007224 */ /* 0x000fce00078e0007 */
[----:B------:R-:W-:Y:S05]  /*0a60*/  WARPSYNC.COLLECTIVE R12, `(.L_x_11) ;  /* 0x000000000c087348 */ /* 0x000fea0003c00000 */
[----:B------:R0:W1:Y:S02]  /*0a70*/  SHFL.DOWN P0, R11, R0, R13, R15 ;  /* 0x0800000d000b7389 */ /* 0x000064000000000f */
[----:B01----:R-:W-:Y:S05]  /*0a80*/  ENDCOLLECTIVE ;  /* 0x000000000000791b */ /* 0x003fea0003800000 */
.L_x_11:
[----:B------:R-:W-:Y:S02]  /*0a90*/  IMAD.MOV.U32 R13, RZ, RZ, 0x4 ;  /* 0x00000004ff0d7424 */ /* 0x000fe400078e00ff */
[----:B------:R-:W-:-:S04]  /*0aa0*/  IMAD.MOV.U32 R6, RZ, RZ, R11 ;  /* 0x000000ffff067224 */ /* 0x000fc800078e000b */
[----:B------:R-:W-:-:S05]  /*0ab0*/  FADD R6, R7, R6 ;  /* 0x0000000607067221 */ /* 0x000fca0000000000 */
[----:B------:R-:W-:-:S07]  /*0ac0*/  MOV R0, R6 ;  /* 0x0000000600007202 */ /* 0x000fce0000000f00 */
[----:B------:R-:W-:Y:S05]  /*0ad0*/  WARPSYNC.COLLECTIVE R12, `(.L_x_12) ;  /* 0x000000000c087348 */ /* 0x000fea0003c00000 */
[----:B------:R0:W1:Y:S02]  /*0ae0*/  SHFL.DOWN P0, R11, R0, R13, R15 ;  /* 0x0800000d000b7389 */ /* 0x000064000000000f */
[----:B01----:R-:W-:Y:S05]  /*0af0*/  ENDCOLLECTIVE ;  /* 0x000000000000791b */ /* 0x003fea0003800000 */
.L_x_12:
[----:B------:R-:W-:Y:S02]  /*0b00*/  IMAD.MOV.U32 R13, RZ, RZ, 0x2 ;  /* 0x00000002ff0d7424 */ /* 0x000fe400078e00ff */
[----:B------:R-:W-:-:S04]  /*0b10*/  IMAD.MOV.U32 R9, RZ, RZ, R11 ;  /* 0x000000ffff097224 */ /* 0x000fc800078e000b */
[----:B------:R-:W-:-:S04]  /*0b20*/  FADD R9, R6, R9 ;  /* 0x0000000906097221 */ /* 0x000fc80000000000 */
[----:B------:R-:W-:-:S07]  /*0b30*/  IMAD.MOV.U32 R0, RZ, RZ, R9 ;  /* 0x000000ffff007224 */ /* 0x000fce00078e0009 */
[----:B------:R-:W-:Y:S05]  /*0b40*/  WARPSYNC.COLLECTIVE R12, `(.L_x_13) ;  /* 0x000000000c087348 */ /* 0x000fea0003c00000 */
[----:B------:R0:W1:Y:S02]  /*0b50*/  SHFL.DOWN P0, R11, R0, R13, R15 ;  /* 0x0800000d000b7389 */ /* 0x000064000000000f */
[----:B01----:R-:W-:Y:S05]  /*0b60*/  ENDCOLLECTIVE ;  /* 0x000000000000791b */ /* 0x003fea0003800000 */
.L_x_13:
[----:B------:R-:W-:Y:S02]  /*0b70*/  IMAD.MOV.U32 R13, RZ, RZ, 0x1 ;  /* 0x00000001ff0d7424 */ /* 0x000fe400078e00ff */
[----:B------:R-:W-:-:S04]  /*0b80*/  IMAD.MOV.U32 R8, RZ, RZ, R11 ;  /* 0x000000ffff087224 */ /* 0x000fc800078e000b */
[----:B------:R-:W-:-:S04]  /*0b90*/  FADD R8, R9, R8 ;  /* 0x0000000809087221 */ /* 0x000fc80000000000 */
[----:B------:R-:W-:-:S07]  /*0ba0*/  IMAD.MOV.U32 R0, RZ, RZ, R8 ;  /* 0x000000ffff007224 */ /* 0x000fce00078e0008 */
[----:B------:R-:W-:Y:S05]  /*0bb0*/  WARPSYNC.COLLECTIVE R12, `(.L_x_14) ;  /* 0x000000000c087348 */ /* 0x000fea0003c00000 */
[----:B------:R0:W1:Y:S02]  /*0bc0*/  SHFL.DOWN P0, R11, R0, R13, R15 ;  /* 0x0800000d000b7389 */ /* 0x000064000000000f */
[----:B01----:R-:W-:Y:S05]  /*0bd0*/  ENDCOLLECTIVE ;  /* 0x000000000000791b */ /* 0x003fea0003800000 */
.L_x_14:
[----:B------:R-:W-:Y:S05]  /*0be0*/  BRA `(.L_x_15) ;  /* 0xfffffff8000c7947 */ /* 0x000fea000383ffff */
        .weak           $__internal_0_$__cuda_sm20_div_rn_f64_full
        .type           $__internal_0_$__cuda_sm20_div_rn_f64_full,@function
        .size           $__internal_0_$__cuda_sm20_div_rn_f64_full,($__internal_1_$__cuda_sm20_dsqrt_rn_f64_mediumpath_v1 - $__internal_0_$__cuda_sm20_div_rn_f64_full)
$__internal_0_$__cuda_sm20_div_rn_f64_full:
[C---:B------:R-:W-:Y:S01]  /*0bf0*/  FSETP.GEU.AND P0, PT, |R9|.reuse, 1.469367938527859385e-39, PT ;  /* 0x001000000900780b */ /* 0x040fe20003f0e200 */
[----:B------:R-:W-:Y:S01]  /*0c00*/  IMAD.MOV.U32 R16, RZ, RZ, 0x1 ;  /* 0x00000001ff107424 */ /* 0x000fe200078e00ff */
[----:B------:R-:W-:Y:S01]  /*0c10*/  LOP3.LUT R10, R9, 0x800fffff, RZ, 0xc0, !PT ;  /* 0x800fffff090a7812 */ /* 0x000fe200078ec0ff */
[----:B------:R-:W-:Y:S01]  /*0c20*/  IMAD.MOV.U32 R25, RZ, RZ, 0x1ca00000 ;  /* 0x1ca00000ff197424 */ /* 0x000fe200078e00ff */
[----:B------:R-:W-:Y:S01]  /*0c30*/  MOV R7, R19 ;  /* 0x0000001300077202 */ /* 0x000fe20000000f00 */
[----:B------:R-:W-:Y:S01]  /*0c40*/  IMAD.MOV.U32 R6, RZ, RZ, R18 ;  /* 0x000000ffff067224 */ /* 0x000fe200078e0012 */
[----:B------:R-:W-:Y:S01]  /*0c50*/  LOP3.LUT R11, R10, 0x3ff00000, RZ, 0xfc, !PT ;  /* 0x3ff000000a0b7812 */ /* 0x000fe200078efcff */
[----:B------:R-:W-:Y:S01]  /*0c60*/  IMAD.MOV.U32 R10, RZ, RZ, R8 ;  /* 0x000000ffff0a7224 */ /* 0x000fe200078e0008 */
[C---:B------:R-:W-:Y:S01]  /*0c70*/  FSETP.GEU.AND P2, PT, |R7|.reuse, 1.469367938527859385e-39, PT ;  /* 0x001000000700780b */ /* 0x040fe20003f4e200 */
[----:B------:R-:W-:Y:S01]  /*0c80*/  BSSY.RECONVERGENT B1, `(.L_x_16) ;  /* 0x0000050000017945 */ /* 0x000fe20003800200 */
[----:B------:R-:W-:-:S02]  /*0c90*/  LOP3.LUT R24, R7, 0x7ff00000, RZ, 0xc0, !PT ;  /* 0x7ff0000007187812 */ /* 0x000fc400078ec0ff */
[----:B------:R-:W-:Y:S01]  /*0ca0*/  LOP3.LUT R27, R9, 0x7ff00000, RZ, 0xc0, !PT ;  /* 0x7ff00000091b7812 */ /* 0x000fe200078ec0ff */
[----:B------:R-:W-:-:S03]  /*0cb0*/  @!P0 DMUL R10, R8, 8.98846567431157953865e+307 ;  /* 0x7fe00000080a8828 */ /* 0x000fc60000000000 */
[----:B------:R-:W-:-:S03]  /*0cc0*/  ISETP.GE.U32.AND P1, PT, R24, R27, PT ;  /* 0x0000001b1800720c */ /* 0x000fc60003f26070 */
[----:B------:R-:W0:Y:S02]  /*0cd0*/  MUFU.RCP64H R17, R11 ;  /* 0x0000000b00117308 */ /* 0x000e240000001800 */
[----:B------:R-:W-:Y:S02]  /*0ce0*/  @!P2 LOP3.LUT R19, R9, 0x7ff00000, RZ, 0xc0, !PT ;  /* 0x7ff000000913a812 */ /* 0x000fe400078ec0ff */
[----:B------:R-:W-:Y:S02]  /*0cf0*/  @!P0 LOP3.LUT R27, R11, 0x7ff00000, RZ, 0xc0, !PT ;  /* 0x7ff000000b1b8812 */ /* 0x000fe400078ec0ff */
[----:B------:R-:W-:-:S04]  /*0d00*/  @!P2 ISETP.GE.U32.AND P3, PT, R24, R19, PT ;  /* 0x000000131800a20c */ /* 0x000fc80003f66070 */
[----:B------:R-:W-:-:S04]  /*0d10*/  @!P2 SEL R19, R25, 0x63400000, !P3 ;  /* 0x634000001913a807 */ /* 0x000fc80005800000 */
[----:B------:R-:W-:Y:S01]  /*0d20*/  @!P2 LOP3.LUT R22, R19, 0x80000000, R7, 0xf8, !PT ;  /* 0x800000001316a812 */ /* 0x000fe200078ef807 */
[----:B0-----:R-:W-:-:S03]  /*0d30*/  DFMA R20, R16, -R10, 1 ;  /* 0x3ff000001014742b */ /* 0x001fc6000000080a */
[----:B------:R-:W-:Y:S01]  /*0d40*/  @!P2 LOP3.LUT R23, R22, 0x100000, RZ, 0xfc, !PT ;  /* 0x001000001617a812 */ /* 0x000fe200078efcff */
[----:B------:R-:W-:-:S04]  /*0d50*/  @!P2 IMAD.MOV.U32 R22, RZ, RZ, RZ ;  /* 0x000000ffff16a224 */ /* 0x000fc800078e00ff */
[----:B------:R-:W-:-:S08]  /*0d60*/  DFMA R20, R20, R20, R20 ;  /* 0x000000141414722b */ /* 0x000fd00000000014 */
[----:B------:R-:W-:Y:S01]  /*0d70*/  DFMA R20, R16, R20, R16 ;  /* 0x000000141014722b */ /* 0x000fe20000000010 */
[----:B------:R-:W-:Y:S01]  /*0d80*/  SEL R17, R25, 0x63400000, !P1 ;  /* 0x6340000019117807 */ /* 0x000fe20004800000 */
[----:B------:R-:W-:-:S03]  /*0d90*/  IMAD.MOV.U32 R16, RZ, RZ, R6 ;  /* 0x000000ffff107224 */ /* 0x000fc600078e0006 */
[----:B------:R-:W-:-:S03]  /*0da0*/  LOP3.LUT R17, R17, 0x800fffff, R7, 0xf8, !PT ;  /* 0x800fffff11117812 */ /* 0x000fc600078ef807 */
[----:B------:R-:W-:-:S03]  /*0db0*/  DFMA R18, R20, -R10, 1 ;  /* 0x3ff000001412742b */ /* 0x000fc6000000080a */
[----:B------:R-:W-:-:S05]  /*0dc0*/  @!P2 DFMA R16, R16, 2, -R22 ;  /* 0x400000001010a82b */ /* 0x000fca0000000816 */
[----:B------:R-:W-:-:S08]  /*0dd0*/  DFMA R18, R20, R18, R20 ;  /* 0x000000121412722b */ /* 0x000fd00000000014 */
[----:B------:R-:W-:-:S08]  /*0de0*/  DMUL R20, R18, R16 ;  /* 0x0000001012147228 */ /* 0x000fd00000000000 */
[----:B------:R-:W-:-:S08]  /*0df0*/  DFMA R22, R20, -R10, R16 ;  /* 0x8000000a1416722b */ /* 0x000fd00000000010 */
[----:B------:R-:W-:Y:S01]  /*0e00*/  DFMA R22, R18, R22, R20 ;  /* 0x000000161216722b */ /* 0x000fe20000000014 */
[----:B------:R-:W-:Y:S01]  /*0e10*/  IMAD.MOV.U32 R20, RZ, RZ, R24 ;  /* 0x000000ffff147224 */ /* 0x000fe200078e0018 */
[----:B------:R-:W-:Y:S01]  /*0e20*/  @!P2 LOP3.LUT R20, R17, 0x7ff00000, RZ, 0xc0, !PT ;  /* 0x7ff000001114a812 */ /* 0x000fe200078ec0ff */
[----:B------:R-:W-:-:S04]  /*0e30*/  VIADD R19, R27, 0xffffffff ;  /* 0xffffffff1b137836 */ /* 0x000fc80000000000 */
[----:B------:R-:W-:-:S05]  /*0e40*/  VIADD R18, R20, 0xffffffff ;  /* 0xffffffff14127836 */ /* 0x000fca0000000000 */
[----:B------:R-:W-:-:S04]  /*0e50*/  ISETP.GT.U32.AND P0, PT, R18, 0x7feffffe, PT ;  /* 0x7feffffe1200780c */ /* 0x000fc80003f04070 */
[----:B------:R-:W-:-:S13]  /*0e60*/  ISETP.GT.U32.OR P0, PT, R19, 0x7feffffe, P0 ;  /* 0x7feffffe1300780c */ /* 0x000fda0000704470 */
[----:B------:R-:W-:Y:S05]  /*0e70*/  @P0 BRA `(.L_x_17) ;  /* 0x00000000006c0947 */ /* 0x000fea0003800000 */
[----:B------:R-:W-:-:S04]  /*0e80*/  LOP3.LUT R7, R9, 0x7ff00000, RZ, 0xc0, !PT ;  /* 0x7ff0000009077812 */ /* 0x000fc800078ec0ff */
[CC--:B------:R-:W-:Y:S02]  /*0e90*/  VIADDMNMX R6, R24.reuse, -R7.reuse, 0xb9600000, !PT ;  /* 0xb960000018067446 */ /* 0x0c0fe40007800907 */
[----:B------:R-:W-:Y:S02]  /*0ea0*/  ISETP.GE.U32.AND P0, PT, R24, R7, PT ;  /* 0x000000071800720c */ /* 0x000fe40003f06070 */
[----:B------:R-:W-:Y:S02]  /*0eb0*/  VIMNMX R6, PT, PT, R6, 0x46a00000, PT ;  /* 0x46a0000006067848 */ /* 0x000fe40003fe0100 */
[----:B------:R-:W-:-:S05]  /*0ec0*/  SEL R25, R25, 0x63400000, !P0 ;  /* 0x6340000019197807 */ /* 0x000fca0004000000 */
[----:B------:R-:W-:Y:S01]  /*0ed0*/  IMAD.IADD R20, R6, 0x1, -R25 ;  /* 0x0000000106147824 */ /* 0x000fe200078e0a19 */
[----:B------:R-:W-:-:S03]  /*0ee0*/  MOV R6, RZ ;  /* 0x000000ff00067202 */ /* 0x000fc60000000f00 */
[----:B------:R-:W-:-:S06]  /*0ef0*/  VIADD R7, R20, 0x7fe00000 ;  /* 0x7fe0000014077836 */ /* 0x000fcc0000000000 */
[----:B------:R-:W-:-:S10]  /*0f00*/  DMUL R18, R22, R6 ;  /* 0x0000000616127228 */ /* 0x000fd40000000000 */
[----:B------:R-:W-:-:S13]  /*0f10*/  FSETP.GTU.AND P0, PT, |R19|, 1.469367938527859385e-39, PT ;  /* 0x001000001300780b */ /* 0x000fda0003f0c200 */
[----:B------:R-:W-:Y:S05]  /*0f20*/  @P0 BRA `(.L_x_18) ;  /* 0x0000000000940947 */ /* 0x000fea0003800000 */
[----:B------:R-:W-:Y:S01]  /*0f30*/  DFMA R10, R22, -R10, R16 ;  /* 0x8000000a160a722b */ /* 0x000fe20000000010 */
[----:B------:R-:W-:-:S09]  /*0f40*/  IMAD.MOV.U32 R8, RZ, RZ, RZ ;  /* 0x000000ffff087224 */ /* 0x000fd200078e00ff */
[C---:B------:R-:W-:Y:S02]  /*0f50*/  FSETP.NEU.AND P0, PT, R11.reuse, RZ, PT ;  /* 0x000000ff0b00720b */ /* 0x040fe40003f0d000 */
[----:B------:R-:W-:-:S04]  /*0f60*/  LOP3.LUT R17, R11, 0x80000000, R9, 0x48, !PT ;  /* 0x800000000b117812 */ /* 0x000fc800078e4809 */
[----:B------:R-:W-:-:S07]  /*0f70*/  LOP3.LUT R9, R17, R7, RZ, 0xfc, !PT ;  /* 0x0000000711097212 */ /* 0x000fce00078efcff */
[----:B------:R-:W-:Y:S05]  /*0f80*/  @!P0 BRA `(.L_x_18) ;  /* 0x00000000007c8947 */ /* 0x000fea0003800000 */
[----:B------:R-:W-:Y:S01]  /*0f90*/  IMAD.MOV R7, RZ, RZ, -R20 ;  /* 0x000000ffff077224 */ /* 0x000fe200078e0a14 */
[----:B------:R-:W-:Y:S01]  /*0fa0*/  DMUL.RP R8, R22, R8 ;  /* 0x0000000816087228 */ /* 0x000fe20000008000 */
[----:B------:R-:W-:-:S06]  /*0fb0*/  IMAD.MOV.U32 R6, RZ, RZ, RZ ;  /* 0x000000ffff067224 */ /* 0x000fcc00078e00ff */
[----:B------:R-:W-:-:S03]  /*0fc0*/  DFMA R6, R18, -R6, R22 ;  /* 0x800000061206722b */ /* 0x000fc60000000016 */
[----:B------:R-:W-:-:S03]  /*0fd0*/  LOP3.LUT R17, R9, R17, RZ, 0x3c, !PT ;  /* 0x0000001109117212 */ /* 0x000fc600078e3cff */
[----:B------:R-:W-:-:S04]  /*0fe0*/  IADD3 R6, PT, PT, -R20, -0x43300000, RZ ;  /* 0xbcd0000014067810 */ /* 0x000fc80007ffe1ff */
[----:B------:R-:W-:-:S04]  /*0ff0*/  FSETP.NEU.AND P0, PT, |R7|, R6, PT ;  /* 0x000000060700720b */ /* 0x000fc80003f0d200 */
[----:B------:R-:W-:Y:S02]  /*1000*/  FSEL R18, R8, R18, !P0 ;  /* 0x0000001208127208 */ /* 0x000fe40004000000 */
[----:B------:R-:W-:Y:S01]  /*1010*/  FSEL R19, R17, R19, !P0 ;  /* 0x0000001311137208 */ /* 0x000fe20004000000 */
[----:B------:R-:W-:Y:S06]  /*1020*/  BRA `(.L_x_18) ;  /* 0x0000000000547947 */ /* 0x000fec0003800000 */
.L_x_17:
[----:B------:R-:W-:-:S14]  /*1030*/  DSETP.NAN.AND P0, PT, R6, R6, PT ;  /* 0x000000060600722a */ /* 0x000fdc0003f08000 */
[----:B------:R-:W-:Y:S05]  /*1040*/  @P0 BRA `(.L_x_19) ;  /* 0x0000000000440947 */ /* 0x000fea0003800000 */
[----:B------:R-:W-:-:S14]  /*1050*/  DSETP.NAN.AND P0, PT, R8, R8, PT ;  /* 0x000000080800722a */ /* 0x000fdc0003f08000 */
[----:B------:R-:W-:Y:S05]  /*1060*/  @P0 BRA `(.L_x_20) ;  /* 0x0000000000300947 */ /* 0x000fea0003800000 */
[----:B------:R-:W-:Y:S01]  /*1070*/  ISETP.NE.AND P0, PT, R20, R27, PT ;  /* 0x0000001b1400720c */ /* 0x000fe20003f05270 */
[----:B------:R-:W-:Y:S02]  /*1080*/  IMAD.MOV.U32 R18, RZ, RZ, 0x0 ;  /* 0x00000000ff127424 */ /* 0x000fe400078e00ff */
[----:B------:R-:W-:-:S10]  /*1090*/  IMAD.MOV.U32 R19, RZ, RZ, -0x80000 ;  /* 0xfff80000ff137424 */ /* 0x000fd400078e00ff */
[----:B------:R-:W-:Y:S05]  /*10a0*/  @!P0 BRA `(.L_x_18) ;  /* 0x0000000000348947 */ /* 0x000fea0003800000 */
[----:B------:R-:W-:Y:S02]  /*10b0*/  ISETP.NE.AND P0, PT, R20, 0x7ff00000, PT ;  /* 0x7ff000001400780c */ /* 0x000fe40003f05270 */
[----:B------:R-:W-:Y:S02]  /*10c0*/  LOP3.LUT R19, R7, 0x80000000, R9, 0x48, !PT ;  /* 0x8000000007137812 */ /* 0x000fe400078e4809 */
[----:B------:R-:W-:-:S13]  /*10d0*/  ISETP.EQ.OR P0, PT, R27, RZ, !P0 ;  /* 0x000000ff1b00720c */ /* 0x000fda0004702670 */
[----:B------:R-:W-:Y:S01]  /*10e0*/  @P0 LOP3.LUT R6, R19, 0x7ff00000, RZ, 0xfc, !PT ;  /* 0x7ff0000013060812 */ /* 0x000fe200078efcff */
[----:B------:R-:W-:Y:S02]  /*10f0*/  @!P0 IMAD.MOV.U32 R18, RZ, RZ, RZ ;  /* 0x000000ffff128224 */ /* 0x000fe400078e00ff */
[----:B------:R-:W-:Y:S02]  /*1100*/  @P0 IMAD.MOV.U32 R18, RZ, RZ, RZ ;  /* 0x000000ffff120224 */ /* 0x000fe400078e00ff */
[----:B------:R-:W-:Y:S01]  /*1110*/  @P0 IMAD.MOV.U32 R19, RZ, RZ, R6 ;  /* 0x000000ffff130224 */ /* 0x000fe200078e0006 */
[----:B------:R-:W-:Y:S06]  /*1120*/  BRA `(.L_x_18) ;  /* 0x0000000000147947 */ /* 0x000fec0003800000 */
.L_x_20:
[----:B------:R-:W-:Y:S01]  /*1130*/  LOP3.LUT R19, R9, 0x80000, RZ, 0xfc, !PT ;  /* 0x0008000009137812 */ /* 0x000fe200078efcff */
[----:B------:R-:W-:Y:S01]  /*1140*/  IMAD.MOV.U32 R18, RZ, RZ, R8 ;  /* 0x000000ffff127224 */ /* 0x000fe200078e0008 */
[----:B------:R-:W-:Y:S06]  /*1150*/  BRA `(.L_x_18) ;  /* 0x0000000000087947 */ /* 0x000fec0003800000 */
.L_x_19:
[----:B------:R-:W-:Y:S02]  /*1160*/  LOP3.LUT R19, R7, 0x80000, RZ, 0xfc, !PT ;  /* 0x0008000007137812 */ /* 0x000fe400078efcff */
[----:B------:R-:W-:-:S07]  /*1170*/  MOV R18, R6 ;  /* 0x0000000600127202 */ /* 0x000fce0000000f00 */
.L_x_18:
[----:B------:R-:W-:Y:S05]  /*1180*/  BSYNC.RECONVERGENT B1 ;  /* 0x0000000000017941 */ /* 0x000fea0003800200 */
.L_x_16:
[----:B------:R-:W-:Y:S02]  /*1190*/  IMAD.MOV.U32 R6, RZ, RZ, R0 ;  /* 0x000000ffff067224 */ /* 0x000fe400078e0000 */
[----:B------:R-:W-:-:S04]  /*11a0*/  IMAD.MOV.U32 R7, RZ, RZ, 0x0 ;  /* 0x00000000ff077424 */ /* 0x000fc800078e00ff */
[----:B------:R-:W-:Y:S05]  /*11b0*/  RET.REL.NODEC R6 `(_Z14rmsnorm_kernelPfS_mm) ;  /* 0xffffffec06907950 */ /* 0x000fea0003c3ffff */
        .weak           $__internal_1_$__cuda_sm20_dsqrt_rn_f64_mediumpath_v1
        .type           $__internal_1_$__cuda_sm20_dsqrt_rn_f64_mediumpath_v1,@function
        .size           $__internal_1_$__cuda_sm20_dsqrt_rn_f64_mediumpath_v1,($__internal_2_$__cuda_sm3x_div_rn_noftz_f32_slowpath - $__internal_1_$__cuda_sm20_dsqrt_rn_f64_mediumpath_v1)
$__internal_1_$__cuda_sm20_dsqrt_rn_f64_mediumpath_v1:
[----:B------:R-:W-:Y:S01]  /*11c0*/  ISETP.GE.U32.AND P0, PT, R4, -0x3400000, PT ;  /* 0xfcc000000400780c */ /* 0x000fe20003f06070 */
[----:B------:R-:W-:Y:S02]  /*11d0*/  IMAD.MOV.U32 R8, RZ, RZ, R10 ;  /* 0x000000ffff087224 */ /* 0x000fe400078e000a */
[----:B------:R-:W-:Y:S02]  /*11e0*/  IMAD.MOV.U32 R4, RZ, RZ, R16 ;  /* 0x000000ffff047224 */ /* 0x000fe400078e0010 */
[----:B------:R-:W-:-:S08]  /*11f0*/  IMAD.MOV.U32 R5, RZ, RZ, R17 ;  /* 0x000000ffff057224 */ /* 0x000fd000078e0011 */
[----:B------:R-:W-:Y:S05]  /*1200*/  @!P0 BRA `(.L_x_21) ;  /* 0x0000000000208947 */ /* 0x000fea0003800000 */
[----:B------:R-:W-:-:S10]  /*1210*/  DFMA.RM R4, R4, R8, R12 ;  /* 0x000000080404722b */ /* 0x000fd4000000400c */
[----:B------:R-:W-:-:S05]  /*1220*/  IADD3 R8, P0, PT, R4, 0x1, RZ ;  /* 0x0000000104087810 */ /* 0x000fca0007f1e0ff */
[----:B------:R-:W-:-:S06]  /*1230*/  IMAD.X R9, RZ, RZ, R5, P0 ;  /* 0x000000ffff097224 */ /* 0x000fcc00000e0605 */
[----:B------:R-:W-:-:S08]  /*1240*/  DFMA.RP R6, -R4, R8, R6 ;  /* 0x000000080406722b */ /* 0x000fd00000008106 */
[----:B------:R-:W-:-:S06]  /*1250*/  DSETP.GT.AND P0, PT, R6, RZ, PT ;  /* 0x000000ff0600722a */ /* 0x000fcc0003f04000 */
[----:B------:R-:W-:Y:S02]  /*1260*/  FSEL R4, R8, R4, P0 ;  /* 0x0000000408047208 */ /* 0x000fe40000000000 */
[----:B------:R-:W-:Y:S01]  /*1270*/  FSEL R5, R9, R5, P0 ;  /* 0x0000000509057208 */ /* 0x000fe20000000000 */
[----:B------:R-:W-:Y:S06]  /*1280*/  BRA `(.L_x_22) ;  /* 0x0000000000647947 */ /* 0x000fec0003800000 */
.L_x_21:
[----:B------:R-:W-:-:S14]  /*1290*/  DSETP.NE.AND P0, PT, R6, RZ, PT ;  /* 0x000000ff0600722a */ /* 0x000fdc0003f05000 */
[----:B------:R-:W-:Y:S05]  /*12a0*/  @!P0 BRA `(.L_x_23) ;  /* 0x0000000000588947 */ /* 0x000fea0003800000 */
[----:B------:R-:W-:-:S13]  /*12b0*/  ISETP.GE.AND P0, PT, R7, RZ, PT ;  /* 0x000000ff0700720c */ /* 0x000fda0003f06270 */
[----:B------:R-:W-:Y:S02]  /*12c0*/  @!P0 IMAD.MOV.U32 R4, RZ, RZ, 0x0 ;  /* 0x00000000ff048424 */ /* 0x000fe400078e00ff */
[----:B------:R-:W-:Y:S01]  /*12d0*/  @!P0 IMAD.MOV.U32 R5, RZ, RZ, -0x80000 ;  /* 0xfff80000ff058424 */ /* 0x000fe200078e00ff */
[----:B------:R-:W-:Y:S06]  /*12e0*/  @!P0 BRA `(.L_x_22) ;  /* 0x00000000004c8947 */ /* 0x000fec0003800000 */
[----:B------:R-:W-:-:S13]  /*12f0*/  ISETP.GT.AND P0, PT, R7, 0x7fefffff, PT ;  /* 0x7fefffff0700780c */ /* 0x000fda0003f04270 */
[----:B------:R-:W-:Y:S05]  /*1300*/  @P0 BRA `(.L_x_23) ;  /* 0x0000000000400947 */ /* 0x000fea0003800000 */
[----:B------:R-:W-:Y:S01]  /*1310*/  DMUL R4, R6, 8.11296384146066816958e+31 ;  /* 0x4690000006047828 */ /* 0x000fe20000000000 */
[----:B------:R-:W-:Y:S01]  /*1320*/  MOV R10, 0x0 ;  /* 0x00000000000a7802 */ /* 0x000fe20000000f00 */
[----:B------:R-:W-:Y:S02]  /*1330*/  IMAD.MOV.U32 R6, RZ, RZ, RZ ;  /* 0x000000ffff067224 */ /* 0x000fe400078e00ff */
[----:B------:R-:W-:Y:S02]  /*1340*/  IMAD.MOV.U32 R11, RZ, RZ, 0x3fd80000 ;  /* 0x3fd80000ff0b7424 */ /* 0x000fe400078e00ff */
[----:B------:R-:W0:Y:S02]  /*1350*/  MUFU.RSQ64H R7, R5 ;  /* 0x0000000500077308 */ /* 0x000e240000001c00 */
[----:B0-----:R-:W-:-:S08]  /*1360*/  DMUL R8, R6, R6 ;  /* 0x0000000606087228 */ /* 0x001fd00000000000 */
[----:B------:R-:W-:-:S08]  /*1370*/  DFMA R8, R4, -R8, 1 ;  /* 0x3ff000000408742b */ /* 0x000fd00000000808 */
[----:B------:R-:W-:Y:S02]  /*1380*/  DFMA R10, R8, R10, 0.5 ;  /* 0x3fe00000080a742b */ /* 0x000fe4000000000a */
[----:B------:R-:W-:-:S08]  /*1390*/  DMUL R8, R6, R8 ;  /* 0x0000000806087228 */ /* 0x000fd00000000000 */
[----:B------:R-:W-:-:S08]  /*13a0*/  DFMA R8, R10, R8, R6 ;  /* 0x000000080a08722b */ /* 0x000fd00000000006 */
[----:B------:R-:W-:Y:S02]  /*13b0*/  DMUL R6, R4, R8 ;  /* 0x0000000804067228 */ /* 0x000fe40000000000 */
[----:B------:R-:W-:-:S06]  /*13c0*/  VIADD R9, R9, 0xfff00000 ;  /* 0xfff0000009097836 */ /* 0x000fcc0000000000 */
[----:B------:R-:W-:-:S08]  /*13d0*/  DFMA R10, R6, -R6, R4 ;  /* 0x80000006060a722b */ /* 0x000fd00000000004 */
[----:B------:R-:W-:-:S10]  /*13e0*/  DFMA R4, R8, R10, R6 ;  /* 0x0000000a0804722b */ /* 0x000fd40000000006 */
[----:B------:R-:W-:Y:S01]  /*13f0*/  VIADD R5, R5, 0xfcb00000 ;  /* 0xfcb0000005057836 */ /* 0x000fe20000000000 */
[----:B------:R-:W-:Y:S06]  /*1400*/  BRA `(.L_x_22) ;  /* 0x0000000000047947 */ /* 0x000fec0003800000 */
.L_x_23:
[----:B------:R-:W-:-:S11]  /*1410*/  DADD R4, R6, R6 ;  /* 0x0000000006047229 */ /* 0x000fd60000000006 */
.L_x_22:
[----:B------:R-:W-:Y:S02]  /*1420*/  IMAD.MOV.U32 R14, RZ, RZ, R4 ;  /* 0x000000ffff0e7224 */ /* 0x000fe400078e0004 */
[----:B------:R-:W-:Y:S02]  /*1430*/  IMAD.MOV.U32 R15, RZ, RZ, R5 ;  /* 0x000000ffff0f7224 */ /* 0x000fe400078e0005 */
[----:B------:R-:W-:Y:S02]  /*1440*/  IMAD.MOV.U32 R4, RZ, RZ, R0 ;  /* 0x000000ffff047224 */ /* 0x000fe400078e0000 */
[----:B------:R-:W-:-:S04]  /*1450*/  IMAD.MOV.U32 R5, RZ, RZ, 0x0 ;  /* 0x00000000ff057424 */ /* 0x000fc800078e00ff */
[----:B------:R-:W-:Y:S05]  /*1460*/  RET.REL.NODEC R4 `(_Z14rmsnorm_kernelPfS_mm) ;  /* 0xffffffe804e47950 */ /* 0x000fea0003c3ffff */
        .weak           $__internal_2_$__cuda_sm3x_div_rn_noftz_f32_slowpath
        .type           $__internal_2_$__cuda_sm3x_div_rn_noftz_f32_slowpath,@function
        .size           $__internal_2_$__cuda_sm3x_div_rn_noftz_f32_slowpath,(.L_x_35 - $__internal_2_$__cuda_sm3x_div_rn_noftz_f32_slowpath)
$__internal_2_$__cuda_sm3x_div_rn_noftz_f32_slowpath:
[--C-:B------:R-:W-:Y:S01]  /*1470*/  SHF.R.U32.HI R7, RZ, 0x17, R5.reuse ;  /* 0x00000017ff077819 */ /* 0x100fe20000011605 */
[--C-:B------:R-:W-:Y:S01]  /*1480*/  IMAD.MOV.U32 R8, RZ, RZ, R0.reuse ;  /* 0x000000ffff087224 */ /* 0x100fe200078e0000 */
[----:B------:R-:W-:Y:S01]  /*1490*/  SHF.R.U32.HI R6, RZ, 0x17, R0 ;  /* 0x00000017ff067819 */ /* 0x000fe20000011600 */
[----:B------:R-:W-:Y:S01]  /*14a0*/  IMAD.MOV.U32 R9, RZ, RZ, R5 ;  /* 0x000000ffff097224 */ /* 0x000fe200078e0005 */
[----:B------:R-:W-:Y:S02]  /*14b0*/  LOP3.LUT R7, R7, 0xff, RZ, 0xc0, !PT ;  /* 0x000000ff07077812 */ /* 0x000fe400078ec0ff */
[----:B------:R-:W-:-:S03]  /*14c0*/  LOP3.LUT R6, R6, 0xff, RZ, 0xc0, !PT ;  /* 0x000000ff06067812 */ /* 0x000fc600078ec0ff */
[----:B------:R-:W-:Y:S01]  /*14d0*/  VIADD R12, R7, 0xffffffff ;  /* 0xffffffff070c7836 */ /* 0x000fe20000000000 */
[----:B------:R-:W-:-:S04]  /*14e0*/  IADD3 R11, PT, PT, R6, -0x1, RZ ;  /* 0xffffffff060b7810 */ /* 0x000fc80007ffe0ff */
[----:B------:R-:W-:-:S04]  /*14f0*/  ISETP.GT.U32.AND P0, PT, R12, 0xfd, PT ;  /* 0x000000fd0c00780c */ /* 0x000fc80003f04070 */
[----:B------:R-:W-:-:S13]  /*1500*/  ISETP.GT.U32.OR P0, PT, R11, 0xfd, P0 ;  /* 0x000000fd0b00780c */ /* 0x000fda0000704470 */
[----:B------:R-:W-:Y:S01]  /*1510*/  @!P0 IMAD.MOV.U32 R10, RZ, RZ, RZ ;  /* 0x000000ffff0a8224 */ /* 0x000fe200078e00ff */
[----:B------:R-:W-:Y:S06]  /*1520*/  @!P0 BRA `(.L_x_24) ;  /* 0x00000000005c8947 */ /* 0x000fec0003800000 */
[----:B------:R-:W-:Y:S02]  /*1530*/  FSETP.GTU.FTZ.AND P0, PT, |R0|, +INF , PT ;  /* 0x7f8000000000780b */ /* 0x000fe40003f1c200 */
[----:B------:R-:W-:-:S04]  /*1540*/  FSETP.GTU.FTZ.AND P1, PT, |R5|, +INF , PT ;  /* 0x7f8000000500780b */ /* 0x000fc80003f3c200 */
[----:B------:R-:W-:-:S13]  /*1550*/  PLOP3.LUT P0, PT, P0, P1, PT, 0xf8, 0x8f ;  /* 0x00000000008f781c */ /* 0x000fda0000703f70 */
[----:B------:R-:W-:Y:S05]  /*1560*/  @P0 BRA `(.L_x_25) ;  /* 0x0000000400440947 */ /* 0x000fea0003800000 */
[----:B------:R-:W-:-:S13]  /*1570*/  LOP3.LUT P0, RZ, R9, 0x7fffffff, R8, 0xc8, !PT ;  /* 0x7fffffff09ff7812 */ /* 0x000fda000780c808 */
[----:B------:R-:W-:Y:S05]  /*1580*/  @!P0 BRA `(.L_x_26) ;  /* 0x0000000400348947 */ /* 0x000fea0003800000 */
[C---:B------:R-:W-:Y:S02]  /*1590*/  FSETP.NEU.FTZ.AND P2, PT, |R0|.reuse, +INF , PT ;  /* 0x7f8000000000780b */ /* 0x040fe40003f5d200 */
[----:B------:R-:W-:Y:S02]  /*15a0*/  FSETP.NEU.FTZ.AND P1, PT, |R5|, +INF , PT ;  /* 0x7f8000000500780b */ /* 0x000fe40003f3d200 */
[----:B------:R-:W-:-:S11]  /*15b0*/  FSETP.NEU.FTZ.AND P0, PT, |R0|, +INF , PT ;  /* 0x7f8000000000780b */ /* 0x000fd60003f1d200 */
[----:B------:R-:W-:Y:S05]  /*15c0*/  @!P1 BRA !P2, `(.L_x_26) ;  /* 0x0000000400249947 */ /* 0x000fea0005000000 */
[----:B------:R-:W-:-:S04]  /*15d0*/  LOP3.LUT P2, RZ, R8, 0x7fffffff, RZ, 0xc0, !PT ;  /* 0x7fffffff08ff7812 */ /* 0x000fc8000784c0ff */
[----:B------:R-:W-:-:S13]  /*15e0*/  PLOP3.LUT P1, PT, P1, P2, PT, 0x2f, 0xf2 ;  /* 0x0000000000f2781c */ /* 0x000fda0000f24577 */
[----:B------:R-:W-:Y:S05]  /*15f0*/  @P1 BRA `(.L_x_27) ;  /* 0x0000000400101947 */ /* 0x000fea0003800000 */
[----:B------:R-:W-:-:S04]  /*1600*/  LOP3.LUT P1, RZ, R9, 0x7fffffff, RZ, 0xc0, !PT ;  /* 0x7fffffff09ff7812 */ /* 0x000fc8000782c0ff */
[----:B------:R-:W-:-:S13]  /*1610*/  PLOP3.LUT P0, PT, P0, P1, PT, 0x2f, 0xf2 ;  /* 0x0000000000f2781c */ /* 0x000fda0000702577 */
[----:B------:R-:W-:Y:S05]  /*1620*/  @P0 BRA `(.L_x_28) ;  /* 0x0000000000f80947 */ /* 0x000fea0003800000 */
[----:B------:R-:W-:Y:S02]  /*1630*/  ISETP.GE.AND P0, PT, R11, RZ, PT ;  /* 0x000000ff0b00720c */ /* 0x000fe40003f06270 */
[----:B------:R-:W-:-:S11]  /*1640*/  ISETP.GE.AND P1, PT, R12, RZ, PT ;  /* 0x000000ff0c00720c */ /* 0x000fd60003f26270 */
[----:B------:R-:W-:Y:S02]  /*1650*/  @P0 IMAD.MOV.U32 R10, RZ, RZ, RZ ;  /* 0x000000ffff0a0224 */ /* 0x000fe400078e00ff */
[----:B------:R-:W-:Y:S01]  /*1660*/  @!P0 FFMA R8, R0, 1.84467440737095516160e+19, RZ ;  /* 0x5f80000000088823 */ /* 0x000fe200000000ff */
[----:B------:R-:W-:Y:S02]  /*1670*/  @!P0 IMAD.MOV.U32 R10, RZ, RZ, -0x40 ;  /* 0xffffffc0ff0a8424 */ /* 0x000fe400078e00ff */
[----:B------:R-:W-:Y:S02]  /*1680*/  @!P1 FFMA R9, R5, 1.84467440737095516160e+19, RZ ;  /* 0x5f80000005099823 */ /* 0x000fe400000000ff */
[----:B------:R-:W-:-:S07]  /*1690*/  @!P1 VIADD R10, R10, 0x40 ;  /* 0x000000400a0a9836 */ /* 0x000fce0000000000 */
.L_x_24:
[----:B------:R-:W-:Y:S01]  /*16a0*/  LEA R0, R7, 0xc0800000, 0x17 ;  /* 0xc080000007007811 */ /* 0x000fe200078eb8ff */
[----:B------:R-:W-:-:S04]  /*16b0*/  VIADD R6, R6, 0xffffff81 ;  /* 0xffffff8106067836 */ /* 0x000fc80000000000 */
[----:B------:R-:W-:Y:S01]  /*16c0*/  IMAD.IADD R9, R9, 0x1, -R0 ;  /* 0x0000000109097824 */ /* 0x000fe200078e0a00 */
[C---:B------:R-:W-:Y:S01]  /*16d0*/  IADD3 R7, PT, PT, R6.reuse, 0x7f, -R7 ;  /* 0x0000007f06077810 */ /* 0x040fe20007ffe807 */
[----:B------:R-:W-:Y:S02]  /*16e0*/  IMAD R0, R6, -0x800000, R8 ;  /* 0xff80000006007824 */ /* 0x000fe400078e0208 */
[----:B------:R-:W0:Y:S01]  /*16f0*/  MUFU.RCP R5, R9 ;  /* 0x0000000900057308 */ /* 0x000e220000001000 */
[----:B------:R-:W-:Y:S01]  /*1700*/  FADD.FTZ R11, -R9, -RZ ;  /* 0x800000ff090b7221 */ /* 0x000fe20000010100 */
[----:B------:R-:W-:-:S03]  /*1710*/  IADD3 R7, PT, PT, R7, R10, RZ ;  /* 0x0000000a07077210 */ /* 0x000fc60007ffe0ff */
[----:B0-----:R-:W-:-:S04]  /*1720*/  FFMA R12, R5, R11, 1 ;  /* 0x3f800000050c7423 */ /* 0x001fc8000000000b */
[----:B------:R-:W-:-:S04]  /*1730*/  FFMA R12, R5, R12, R5 ;  /* 0x0000000c050c7223 */ /* 0x000fc80000000005 */
[----:B------:R-:W-:-:S04]  /*1740*/  FFMA R5, R0, R12, RZ ;  /* 0x0000000c00057223 */ /* 0x000fc800000000ff */
[----:B------:R-:W-:-:S04]  /*1750*/  FFMA R8, R11, R5, R0 ;  /* 0x000000050b087223 */ /* 0x000fc80000000000 */
[----:B------:R-:W-:-:S04]  /*1760*/  FFMA R13, R12, R8, R5 ;  /* 0x000000080c0d7223 */ /* 0x000fc80000000005 */
[----:B------:R-:W-:-:S04]  /*1770*/  FFMA R8, R11, R13, R0 ;  /* 0x0000000d0b087223 */ /* 0x000fc80000000000 */
[----:B------:R-:W-:-:S05]  /*1780*/  FFMA R0, R12, R8, R13 ;  /* 0x000000080c007223 */ /* 0x000fca000000000d */
[----:B------:R-:W-:-:S04]  /*1790*/  SHF.R.U32.HI R5, RZ, 0x17, R0 ;  /* 0x00000017ff057819 */ /* 0x000fc80000011600 */
[----:B------:R-:W-:-:S05]  /*17a0*/  LOP3.LUT R5, R5, 0xff, RZ, 0xc0, !PT ;  /* 0x000000ff05057812 */ /* 0x000fca00078ec0ff */
[----:B------:R-:W-:-:S04]  /*17b0*/  IMAD.IADD R9, R5, 0x1, R7 ;  /* 0x0000000105097824 */ /* 0x000fc800078e0207 */
[----:B------:R-:W-:-:S05]  /*17c0*/  VIADD R5, R9, 0xffffffff ;  /* 0xffffffff09057836 */ /* 0x000fca0000000000 */
[----:B------:R-:W-:-:S13]  /*17d0*/  ISETP.GE.U32.AND P0, PT, R5, 0xfe, PT ;  /* 0x000000fe0500780c */ /* 0x000fda0003f06070 */
[----:B------:R-:W-:Y:S05]  /*17e0*/  @!P0 BRA `(.L_x_29) ;  /* 0x0000000000808947 */ /* 0x000fea0003800000 */
[----:B------:R-:W-:-:S13]  /*17f0*/  ISETP.GT.AND P0, PT, R9, 0xfe, PT ;  /* 0x000000fe0900780c */ /* 0x000fda0003f04270 */
[----:B------:R-:W-:Y:S05]  /*1800*/  @P0 BRA `(.L_x_30) ;  /* 0x00000000006c0947 */ /* 0x000fea0003800000 */
[----:B------:R-:W-:-:S13]  /*1810*/  ISETP.GE.AND P0, PT, R9, 0x1, PT ;  /* 0x000000010900780c */ /* 0x000fda0003f06270 */
[----:B------:R-:W-:Y:S05]  /*1820*/  @P0 BRA `(.L_x_31) ;  /* 0x0000000000980947 */ /* 0x000fea0003800000 */
[----:B------:R-:W-:Y:S02]  /*1830*/  ISETP.GE.AND P0, PT, R9, -0x18, PT ;  /* 0xffffffe80900780c */ /* 0x000fe40003f06270 */
[----:B------:R-:W-:-:S11]  /*1840*/  LOP3.LUT R0, R0, 0x80000000, RZ, 0xc0, !PT ;  /* 0x8000000000007812 */ /* 0x000fd600078ec0ff */
[----:B------:R-:W-:Y:S05]  /*1850*/  @!P0 BRA `(.L_x_31) ;  /* 0x00000000008c8947 */ /* 0x000fea0003800000 */
[CCC-:B------:R-:W-:Y:S01]  /*1860*/  FFMA.RZ R5, R12.reuse, R8.reuse, R13.reuse ;  /* 0x000000080c057223 */ /* 0x1c0fe2000000c00d */
[CCC-:B------:R-:W-:Y:S01]  /*1870*/  FFMA.RM R6, R12.reuse, R8.reuse, R13.reuse ;  /* 0x000000080c067223 */ /* 0x1c0fe2000000400d */
[C---:B------:R-:W-:Y:S02]  /*1880*/  ISETP.NE.AND P2, PT, R9.reuse, RZ, PT ;  /* 0x000000ff0900720c */ /* 0x040fe40003f45270 */
[----:B------:R-:W-:Y:S02]  /*1890*/  ISETP.NE.AND P1, PT, R9, RZ, PT ;  /* 0x000000ff0900720c */ /* 0x000fe40003f25270 */
[----:B------:R-:W-:Y:S01]  /*18a0*/  LOP3.LUT R7, R5, 0x7fffff, RZ, 0xc0, !PT ;  /* 0x007fffff05077812 */ /* 0x000fe200078ec0ff */
[----:B------:R-:W-:Y:S01]  /*18b0*/  FFMA.RP R5, R12, R8, R13 ;  /* 0x000000080c057223 */ /* 0x000fe2000000800d */
[----:B------:R-:W-:Y:S02]  /*18c0*/  VIADD R8, R9, 0x20 ;  /* 0x0000002009087836 */ /* 0x000fe40000000000 */
[----:B------:R-:W-:Y:S01]  /*18d0*/  LOP3.LUT R7, R7, 0x800000, RZ, 0xfc, !PT ;  /* 0x0080000007077812 */ /* 0x000fe200078efcff */
[----:B------:R-:W-:Y:S01]  /*18e0*/  IMAD.MOV R9, RZ, RZ, -R9 ;  /* 0x000000ffff097224 */ /* 0x000fe200078e0a09 */
[----:B------:R-:W-:-:S02]  /*18f0*/  FSETP.NEU.FTZ.AND P0, PT, R5, R6, PT ;  /* 0x000000060500720b */ /* 0x000fc40003f1d000 */
[----:B------:R-:W-:Y:S02]  /*1900*/  SHF.L.U32 R8, R7, R8, RZ ;  /* 0x0000000807087219 */ /* 0x000fe400000006ff */
[----:B------:R-:W-:Y:S02]  /*1910*/  SEL R6, R9, RZ, P2 ;  /* 0x000000ff09067207 */ /* 0x000fe40001000000 */
[----:B------:R-:W-:Y:S02]  /*1920*/  ISETP.NE.AND P1, PT, R8, RZ, P1 ;  /* 0x000000ff0800720c */ /* 0x000fe40000f25270 */
[----:B------:R-:W-:Y:S02]  /*1930*/  SHF.R.U32.HI R6, RZ, R6, R7 ;  /* 0x00000006ff067219 */ /* 0x000fe40000011607 */
[----:B------:R-:W-:Y:S02]  /*1940*/  PLOP3.LUT P0, PT, P0, P1, PT, 0xf8, 0x8f ;  /* 0x00000000008f781c */ /* 0x000fe40000703f70 */
[----:B------:R-:W-:-:S02]  /*1950*/  SHF.R.U32.HI R8, RZ, 0x1, R6 ;  /* 0x00000001ff087819 */ /* 0x000fc40000011606 */
[----:B------:R-:W-:-:S04]  /*1960*/  SEL R5, RZ, 0x1, !P0 ;  /* 0x00000001ff057807 */ /* 0x000fc80004000000 */
[----:B------:R-:W-:-:S04]  /*1970*/  LOP3.LUT R5, R5, 0x1, R8, 0xf8, !PT ;  /* 0x0000000105057812 */ /* 0x000fc800078ef808 */
[----:B------:R-:W-:-:S05]  /*1980*/  LOP3.LUT R5, R5, R6, RZ, 0xc0, !PT ;  /* 0x0000000605057212 */ /* 0x000fca00078ec0ff */
[----:B------:R-:W-:-:S05]  /*1990*/  IMAD.IADD R5, R8, 0x1, R5 ;  /* 0x0000000108057824 */ /* 0x000fca00078e0205 */
[----:B------:R-:W-:Y:S01]  /*19a0*/  LOP3.LUT R0, R5, R0, RZ, 0xfc, !PT ;  /* 0x0000000005007212 */ /* 0x000fe200078efcff */
[----:B------:R-:W-:Y:S06]  /*19b0*/  BRA `(.L_x_31) ;  /* 0x0000000000347947 */ /* 0x000fec0003800000 */
.L_x_30:
[----:B------:R-:W-:-:S04]  /*19c0*/  LOP3.LUT R0, R0, 0x80000000, RZ, 0xc0, !PT ;  /* 0x8000000000007812 */ /* 0x000fc800078ec0ff */
[----:B------:R-:W-:Y:S01]  /*19d0*/  LOP3.LUT R0, R0, 0x7f800000, RZ, 0xfc, !PT ;  /* 0x7f80000000007812 */ /* 0x000fe200078efcff */
[----:B------:R-:W-:Y:S06]  /*19e0*/  BRA `(.L_x_31) ;  /* 0x0000000000287947 */ /* 0x000fec0003800000 */
.L_x_29:
[----:B------:R-:W-:Y:S01]  /*19f0*/  IMAD R0, R7, 0x800000, R0 ;  /* 0x0080000007007824 */ /* 0x000fe200078e0200 */
[----:B------:R-:W-:Y:S06]  /*1a00*/  BRA `(.L_x_31) ;  /* 0x0000000000207947 */ /* 0x000fec0003800000 */
.L_x_28:
[----:B------:R-:W-:-:S04]  /*1a10*/  LOP3.LUT R0, R9, 0x80000000, R8, 0x48, !PT ;  /* 0x8000000009007812 */ /* 0x000fc800078e4808 */
[----:B------:R-:W-:Y:S01]  /*1a20*/  LOP3.LUT R0, R0, 0x7f800000, RZ, 0xfc, !PT ;  /* 0x7f80000000007812 */ /* 0x000fe200078efcff */
[----:B------:R-:W-:Y:S06]  /*1a30*/  BRA `(.L_x_31) ;  /* 0x0000000000147947 */ /* 0x000fec0003800000 */
.L_x_27:
[----:B------:R-:W-:Y:S01]  /*1a40*/  LOP3.LUT R0, R9, 0x80000000, R8, 0x48, !PT ;  /* 0x8000000009007812 */ /* 0x000fe200078e4808 */
[----:B------:R-:W-:Y:S06]  /*1a50*/  BRA `(.L_x_31) ;  /* 0x00000000000c7947 */ /* 0x000fec0003800000 */
.L_x_26:
[----:B------:R-:W0:Y:S01]  /*1a60*/  MUFU.RSQ R0, -QNAN ;  /* 0xffc0000000007908 */ /* 0x000e220000001400 */
[----:B------:R-:W-:Y:S05]  /*1a70*/  BRA `(.L_x_31) ;  /* 0x0000000000047947 */ /* 0x000fea0003800000 */
.L_x_25:
[----:B------:R-:W-:-:S07]  /*1a80*/  FADD.FTZ R0, R0, R5 ;  /* 0x0000000500007221 */ /* 0x000fce0000010000 */
.L_x_31:
[----:B------:R-:W-:-:S04]  /*1a90*/  IMAD.MOV.U32 R5, RZ, RZ, 0x0 ;  /* 0x00000000ff057424 */ /* 0x000fc800078e00ff */
[----:B0-----:R-:W-:Y:S05]  /*1aa0*/  RET.REL.NODEC R4 `(_Z14rmsnorm_kernelPfS_mm) ;  /* 0xffffffe404547950 */ /* 0x001fea0003c3ffff */
.L_x_32:
[----:B------:R-:W-:-:S00]  /*1ab0*/  BRA `(.L_x_32) ;  /* 0xfffffffc00fc7947 */ /* 0x000fc0000383ffff */
[----:B------:R-:W-:-:S00]  /*1ac0*/  NOP ;  /* 0x0000000000007918 */ /* 0x000fc00000000000 */
        /* <DEDUP_REMOVED lines=11> */
.L_x_35:


//--------------------- .nv.shared._Z14rmsnorm_kernelPfS_mm --------------------------
	.section	.nv.shared._Z14rmsnorm_kernelPfS_mm,"aw",@nobits
	.sectionflags	@""
	.align	4
.nv.shared._Z14rmsnorm_kernelPfS_mm:
	.zero		1152


//--------------------- .nv.shared.reserved.0     --------------------------
	.section	.nv.shared.reserved.0,"aw",@nobits
	.weak		__nv_reservedSMEM_offset_0_alias
	.size		__nv_reservedSMEM_offset_0_alias, 0, 64
	.other		__nv_reservedSMEM_offset_0_alias,@"STO_CUDA_RESERVED_SHARED STV_DEFAULT"
__nv_reservedSMEM_offset_0_alias:
	.zero		0
	.zero		64


//--------------------- .nv.constant0._Z14rmsnorm_kernelPfS_mm --------------------------
	.section	.nv.constant0._Z14rmsnorm_kernelPfS_mm,"a",@progbits
	.sectionflags	@""
	.align	4
.nv.constant0._Z14rmsnorm_kernelPfS_mm:
	.zero		928


//--------------------- SYMBOLS --------------------------

	.type		.nv.reservedSmem.offset0,@object
	.size		.nv.reservedSmem.offset0,0x4
	.type		.nv.reservedSmem.cap,@object
	.size		.nv.reservedSmem.cap,0x4
